	.target	sm_90a

	.elftype	@"ET_EXEC"


//--------------------- .note.nv.tkinfo           --------------------------
	.section	.note.nv.tkinfo,"",@"SHT_NOTE"
	.sectionflags	@"SHF_NOTE_NV_TKINFO"
	.tkinfo
        /*0018*/ 	.word	0x00000002
        /*0030*/ 	.string	""
        /*0030*/ 	.string	"ptxas"
        /*0030*/ 	.string	"Cuda compilation tools, release 13.0, V13.0.88"
        /*0030*/ 	.string	"Build cuda_13.0.r13.0/compiler.36424714_0"
        /*0030*/ 	.string	"-arch sm_90a -m 64 "



//--------------------- .note.nv.cuinfo           --------------------------
	.section	.note.nv.cuinfo,"",@"SHT_NOTE"
	.sectionflags	@"SHF_NOTE_NV_CUINFO"
        /*0018*/ 	.short	0x0002
        /*001a*/ 	.short	0x005a
        /*001c*/ 	.short	0x0082
	.zero		2


//--------------------- .nv.info                  --------------------------
	.section	.nv.info,"",@"SHT_CUDA_INFO"
	.align	4


	//----- nvinfo : EIATTR_REGCOUNT
	.align		4
        /*0000*/ 	.byte	0x04, 0x2f
        /*0002*/ 	.short	(.L_12 - .L_11)
	.align		4
.L_11:
        /*0004*/ 	.word	index@(_ZN7cutlass13device_kernelINS_4gemm6kernel13GemmUniversalIN4cute5tupleIJiiiiEEENS1_10collective13CollectiveMmaINS1_37MainloopSm90TmaGmmaWarpSpecializedFP8ILi2ENS5_IJNS4_1CILi1EEESB_SB_EEENS1_35KernelTmaWarpSpecializedCooperativeEEENS5_IJNSA_ILi128EEENSA_ILi224EEENSA_ILi256EEEEEENS_12float_e4m3_tENS5_IJlSB_lEEESJ_SK_NS4_8TiledMMAINS4_8MMA_AtomIJNS4_4SM904GMMA30MMA_64x32x32_F32E4M3E4M3_SS_TNILNSO_7ScaleInE1ELSQ_1EEEEEENS4_6LayoutINS5_IJNSA_ILi2EEESB_SB_EEENS5_IJSB_NSA_ILi0EEESW_EEEEENS5_IJNS4_10UnderscoreESZ_SZ_EEEEENS4_13SM90_TMA_LOADENS4_14ComposedLayoutINS4_7SwizzleILi3ELi4ELi3EEENS4_18smem_ptr_flag_bitsILi8EEENST_INS5_IJNSA_ILi8EEESF_EEENS5_IJSF_SB_EEEEEEEvNS4_8identityES12_S1C_vS1D_EENS_8epilogue10collective6detail29Sm90TmaWarpSpecializedAdapterINS1G_15DefaultEpilogueISJ_SK_SK_NS1F_6thread17LinearCombinationISJ_Li1EffLNS1K_9ScaleType4KindE0ELNS_15FloatRoundStyleE2ESJ_EENS1_15EpilogueDefaultEEEEEvvEEEEvNT_6ParamsE)
        /*0008*/ 	.word	0x000000a8


	//----- nvinfo : EIATTR_FRAME_SIZE
	.align		4
.L_12:
        /*000c*/ 	.byte	0x04, 0x11
        /*000e*/ 	.short	(.L_14 - .L_13)
	.align		4
.L_13:
        /*0010*/ 	.word	index@(_ZN7cutlass13device_kernelINS_4gemm6kernel13GemmUniversalIN4cute5tupleIJiiiiEEENS1_10collective13CollectiveMmaINS1_37MainloopSm90TmaGmmaWarpSpecializedFP8ILi2ENS5_IJNS4_1CILi1EEESB_SB_EEENS1_35KernelTmaWarpSpecializedCooperativeEEENS5_IJNSA_ILi128EEENSA_ILi224EEENSA_ILi256EEEEEENS_12float_e4m3_tENS5_IJlSB_lEEESJ_SK_NS4_8TiledMMAINS4_8MMA_AtomIJNS4_4SM904GMMA30MMA_64x32x32_F32E4M3E4M3_SS_TNILNSO_7ScaleInE1ELSQ_1EEEEEENS4_6LayoutINS5_IJNSA_ILi2EEESB_SB_EEENS5_IJSB_NSA_ILi0EEESW_EEEEENS5_IJNS4_10UnderscoreESZ_SZ_EEEEENS4_13SM90_TMA_LOADENS4_14ComposedLayoutINS4_7SwizzleILi3ELi4ELi3EEENS4_18smem_ptr_flag_bitsILi8EEENST_INS5_IJNSA_ILi8EEESF_EEENS5_IJSF_SB_EEEEEEEvNS4_8identityES12_S1C_vS1D_EENS_8epilogue10collective6detail29Sm90TmaWarpSpecializedAdapterINS1G_15DefaultEpilogueISJ_SK_SK_NS1F_6thread17LinearCombinationISJ_Li1EffLNS1K_9ScaleType4KindE0ELNS_15FloatRoundStyleE2ESJ_EENS1_15EpilogueDefaultEEEEEvvEEEEvNT_6ParamsE)
        /*0014*/ 	.word	0x00000010


	//----- nvinfo : EIATTR_MIN_STACK_SIZE
	.align		4
.L_14:
        /*0018*/ 	.byte	0x04, 0x12
        /*001a*/ 	.short	(.L_16 - .L_15)
	.align		4
.L_15:
        /*001c*/ 	.word	index@(_ZN7cutlass13device_kernelINS_4gemm6kernel13GemmUniversalIN4cute5tupleIJiiiiEEENS1_10collective13CollectiveMmaINS1_37MainloopSm90TmaGmmaWarpSpecializedFP8ILi2ENS5_IJNS4_1CILi1EEESB_SB_EEENS1_35KernelTmaWarpSpecializedCooperativeEEENS5_IJNSA_ILi128EEENSA_ILi224EEENSA_ILi256EEEEEENS_12float_e4m3_tENS5_IJlSB_lEEESJ_SK_NS4_8TiledMMAINS4_8MMA_AtomIJNS4_4SM904GMMA30MMA_64x32x32_F32E4M3E4M3_SS_TNILNSO_7ScaleInE1ELSQ_1EEEEEENS4_6LayoutINS5_IJNSA_ILi2EEESB_SB_EEENS5_IJSB_NSA_ILi0EEESW_EEEEENS5_IJNS4_10UnderscoreESZ_SZ_EEEEENS4_13SM90_TMA_LOADENS4_14ComposedLayoutINS4_7SwizzleILi3ELi4ELi3EEENS4_18smem_ptr_flag_bitsILi8EEENST_INS5_IJNSA_ILi8EEESF_EEENS5_IJSF_SB_EEEEEEEvNS4_8identityES12_S1C_vS1D_EENS_8epilogue10collective6detail29Sm90TmaWarpSpecializedAdapterINS1G_15DefaultEpilogueISJ_SK_SK_NS1F_6thread17LinearCombinationISJ_Li1EffLNS1K_9ScaleType4KindE0ELNS_15FloatRoundStyleE2ESJ_EENS1_15EpilogueDefaultEEEEEvvEEEEvNT_6ParamsE)
        /*0020*/ 	.word	0x00000010
.L_16:


//--------------------- .nv.compat                --------------------------
	.section	.nv.compat,"",@"SHT_CUDA_COMPAT_INFO"
	.align	4
        /*0000*/ 	.byte	0x02, 0x09, 0x01, 0x00, 0x02, 0x02, 0x04, 0x00, 0x02, 0x05, 0x05, 0x00, 0x03, 0x07, 0x01, 0x01
        /*0010*/ 	.byte	0x02, 0x03, 0x01, 0x00, 0x02, 0x06, 0x01, 0x00, 0x04, 0x0b, 0x08, 0x00, 0x00, 0x00, 0x00, 0x00
        /*0020*/ 	.byte	0x00, 0x00, 0x00, 0x00


//--------------------- .nv.info._ZN7cutlass13device_kernelINS_4gemm6kernel13GemmUniversalIN4cute5tupleIJiiiiEEENS1_10collective13CollectiveMmaINS1_37MainloopSm90TmaGmmaWarpSpecializedFP8ILi2ENS5_IJNS4_1CILi1EEESB_SB_EEENS1_35KernelTmaWarpSpecializedCooperativeEEENS5_IJNSA_ILi128EEENSA_ILi224EEENSA_ILi256EEEEEENS_12float_e4m3_tENS5_IJlSB_lEEESJ_SK_NS4_8TiledMMAINS4_8MMA_AtomIJNS4_4SM904GMMA30MMA_64x32x32_F32E4M3E4M3_SS_TNILNSO_7ScaleInE1ELSQ_1EEEEEENS4_6LayoutINS5_IJNSA_ILi2EEESB_SB_EEENS5_IJSB_NSA_ILi0EEESW_EEEEENS5_IJNS4_10UnderscoreESZ_SZ_EEEEENS4_13SM90_TMA_LOADENS4_14ComposedLayoutINS4_7SwizzleILi3ELi4ELi3EEENS4_18smem_ptr_flag_bitsILi8EEENST_INS5_IJNSA_ILi8EEESF_EEENS5_IJSF_SB_EEEEEEEvNS4_8identityES12_S1C_vS1D_EENS_8epilogue10collective6detail29Sm90TmaWarpSpecializedAdapterINS1G_15DefaultEpilogueISJ_SK_SK_NS1F_6thread17LinearCombinationISJ_Li1EffLNS1K_9ScaleType4KindE0ELNS_15FloatRoundStyleE2ESJ_EENS1_15EpilogueDefaultEEEEEvvEEEEvNT_6ParamsE --------------------------
	.section	.nv.info._ZN7cutlass13device_kernelINS_4gemm6kernel13GemmUniversalIN4cute5tupleIJiiiiEEENS1_10collective13CollectiveMmaINS1_37MainloopSm90TmaGmmaWarpSpecializedFP8ILi2ENS5_IJNS4_1CILi1EEESB_SB_EEENS1_35KernelTmaWarpSpecializedCooperativeEEENS5_IJNSA_ILi128EEENSA_ILi224EEENSA_ILi256EEEEEENS_12float_e4m3_tENS5_IJlSB_lEEESJ_SK_NS4_8TiledMMAINS4_8MMA_AtomIJNS4_4SM904GMMA30MMA_64x32x32_F32E4M3E4M3_SS_TNILNSO_7ScaleInE1ELSQ_1EEEEEENS4_6LayoutINS5_IJNSA_ILi2EEESB_SB_EEENS5_IJSB_NSA_ILi0EEESW_EEEEENS5_IJNS4_10UnderscoreESZ_SZ_EEEEENS4_13SM90_TMA_LOADENS4_14ComposedLayoutINS4_7SwizzleILi3ELi4ELi3EEENS4_18smem_ptr_flag_bitsILi8EEENST_INS5_IJNSA_ILi8EEESF_EEENS5_IJSF_SB_EEEEEEEvNS4_8identityES12_S1C_vS1D_EENS_8epilogue10collective6detail29Sm90TmaWarpSpecializedAdapterINS1G_15DefaultEpilogueISJ_SK_SK_NS1F_6thread17LinearCombinationISJ_Li1EffLNS1K_9ScaleType4KindE0ELNS_15FloatRoundStyleE2ESJ_EENS1_15EpilogueDefaultEEEEEvvEEEEvNT_6ParamsE,"",@"SHT_CUDA_INFO"
	.sectionflags	@""
	.align	4


	//----- nvinfo : EIATTR_CUDA_API_VERSION
	.align		4
        /*0000*/ 	.byte	0x04, 0x37
        /*0002*/ 	.short	(.L_18 - .L_17)
.L_17:
        /*0004*/ 	.word	0x00000082


	//----- nvinfo : EIATTR_KPARAM_INFO
	.align		4
.L_18:
        /*0008*/ 	.byte	0x04, 0x17
        /*000a*/ 	.short	(.L_20 - .L_19)
.L_19:
        /*000c*/ 	.word	0x00000000
        /*0010*/ 	.short	0x0000
        /*0012*/ 	.short	0x0070
        /*0014*/ 	.byte	0x00, 0xf0, 0x01, 0x10


	//----- nvinfo : EIATTR_SPARSE_MMA_MASK
	.align		4
.L_20:
        /*0018*/ 	.byte	0x03, 0x50
        /*001a*/ 	.short	0x0000


	//----- nvinfo : EIATTR_MAXREG_COUNT
	.align		4
        /*001c*/ 	.byte	0x03, 0x1b
        /*001e*/ 	.short	0x00a8


	//----- nvinfo : EIATTR_NUM_BARRIERS
	.align		4
        /*0020*/ 	.byte	0x02, 0x4c
        /*0022*/ 	.byte	0x01
	.zero		1


	//----- nvinfo : EIATTR_ANNOTATIONS
	.align		4
        /*0024*/ 	.byte	0x04, 0x55
        /*0026*/ 	.short	(.L_22 - .L_21)


	//   ....[0]....
.L_21:
        /*0028*/ 	.word	0x00000001
        /*002c*/ 	.byte	0x50, 0x05, 0x00, 0x00, 0x01, 0x00, 0x00, 0x00, 0x70, 0x05, 0x00, 0x00, 0x01, 0x00, 0x00, 0x00
        /* <DEDUP_REMOVED lines=9> */
        /*00cc*/ 	.byte	0x80, 0xf2, 0x00, 0x00


	//----- nvinfo : EIATTR_MERCURY_ISA_VERSION
	.align		4
.L_22:
        /*00d0*/ 	.byte	0x03, 0x5f
        /*00d2*/ 	.short	0x0101


	//----- nvinfo : EIATTR_INT_WARP_WIDE_INSTR_OFFSETS
	.align		4
        /*00d4*/ 	.byte	0x04, 0x31
        /*00d6*/ 	.short	(.L_24 - .L_23)


	//   ....[0]....
.L_23:
        /*00d8*/ 	.word	0x00000420


	//   ....[1]....
        /*00dc*/ 	.word	0x00000430


	//   ....[2]....
        /*00e0*/ 	.word	0x00000560


	//----- nvinfo : EIATTR_COOP_GROUP_MASK_REGIDS
	.align		4
.L_24:
        /*00e4*/ 	.byte	0x04, 0x29
        /*00e6*/ 	.short	(.L_26 - .L_25)


	//   ....[0]....
.L_25:
        /*00e8*/ 	.word	0xffffffff


	//   ....[1]....
        /*00ec*/ 	.word	0xffffffff


	//   ....[2]....
        /*00f0*/ 	.word	0xffffffff


	//   ....[3]....
        /*00f4*/ 	.word	0xffffffff


	//   ....[4]....
        /*00f8*/ 	.word	0xffffffff


	//----- nvinfo : EIATTR_COOP_GROUP_INSTR_OFFSETS
	.align		4
.L_26:
        /*00fc*/ 	.byte	0x04, 0x28
        /*00fe*/ 	.short	(.L_28 - .L_27)


	//   ....[0]....
.L_27:
        /*0100*/ 	.word	0x00000070


	//   ....[1]....
        /*0104*/ 	.word	0x00000080


	//   ....[2]....
        /*0108*/ 	.word	0x000001a0


	//   ....[3]....
        /*010c*/ 	.word	0x00000370


	//   ....[4]....
        /*0110*/ 	.word	0x00001280


	//----- nvinfo : EIATTR_REG_RECONFIG
	.align		4
.L_28:
        /*0114*/ 	.byte	0x01, 0x54
	.zero		2


	//----- nvinfo : EIATTR_MBARRIER_INSTR_OFFSETS
	.align		4
        /*0118*/ 	.byte	0x04, 0x39
        /*011a*/ 	.short	(.L_30 - .L_29)


	//   ....[0]....
.L_29:
        /*011c*/ 	.word	0x00000320
        /*0120*/ 	.word	0x000000ff
        /*0124*/ 	.word	0x00000000
        /*0128*/ 	.short	0x0100
        /*012a*/ 	.byte	0x0a
	.zero		1


	//   ....[1]....
        /*012c*/ 	.word	0x00000330
        /*0130*/ 	.word	0x000000ff
        /*0134*/ 	.word	0x00000010
        /*0138*/ 	.short	0x0100
        /*013a*/ 	.byte	0x0a
	.zero		1


	//   ....[2]....
        /*013c*/ 	.word	0x00000340
        /*0140*/ 	.word	0x000000ff
        /*0144*/ 	.word	0x00000008
        /*0148*/ 	.short	0x0100
        /*014a*/ 	.byte	0x0a
	.zero		1


	//   ....[3]....
        /*014c*/ 	.word	0x00000350
        /*0150*/ 	.word	0x000000ff
        /*0154*/ 	.word	0x00000018
        /*0158*/ 	.short	0x0100
        /*015a*/ 	.byte	0x0a
	.zero		1


	//   ....[4]....
        /*015c*/ 	.word	0x00000590
        /*0160*/ 	.word	0x000000ff
        /*0164*/ 	.word	0x00000030
        /*0168*/ 	.short	0x0100
        /*016a*/ 	.byte	0x08
	.zero		1


	//   ....[5]....
        /*016c*/ 	.word	0x000005a0
        /*0170*/ 	.word	0x000000ff
        /*0174*/ 	.word	0x00000038
        /*0178*/ 	.short	0x0100
        /*017a*/ 	.byte	0x08
	.zero		1


	//   ....[6]....
        /*017c*/ 	.word	0x000018d0
        /*0180*/ 	.word	0x000000ff
        /*0184*/ 	.word	0x00000000
        /*0188*/ 	.short	0x010a
        /*018a*/ 	.byte	0x05
	.zero		1


	//   ....[7]....
        /*018c*/ 	.word	0x00001910
        /*0190*/ 	.word	0x000000ff
        /*0194*/ 	.word	0x00000000
        /*0198*/ 	.short	0x010a
        /*019a*/ 	.byte	0x05
	.zero		1


	//   ....[8]....
        /*019c*/ 	.word	0x000034c0
        /*01a0*/ 	.word	0x000000ff
        /*01a4*/ 	.word	0x00000000
        /*01a8*/ 	.short	0x010a
        /*01aa*/ 	.byte	0x12
	.zero		1


	//   ....[9]....
        /*01ac*/ 	.word	0x00003500
        /*01b0*/ 	.word	0x000000ff
        /*01b4*/ 	.word	0x00000000
        /*01b8*/ 	.short	0x010a
        /*01ba*/ 	.byte	0x12
	.zero		1


	//   ....[10]....
        /*01bc*/ 	.word	0x00004f40
        /*01c0*/ 	.word	0x000000ff
        /*01c4*/ 	.word	0x00000000
        /*01c8*/ 	.short	0x0101
        /*01ca*/ 	.byte	0x11
	.zero		1


	//   ....[11]....
        /*01cc*/ 	.word	0x000058b0
        /*01d0*/ 	.word	0x000000ff
        /*01d4*/ 	.word	0x00000000
        /*01d8*/ 	.short	0x0101
        /*01da*/ 	.byte	0x05
	.zero		1


	//   ....[12]....
        /*01dc*/ 	.word	0x0000ed30
        /*01e0*/ 	.word	0x0000000d
        /*01e4*/ 	.word	0x00000010
        /*01e8*/ 	.short	0x010a
        /*01ea*/ 	.byte	0x3f
	.zero		1


	//   ....[13]....
        /*01ec*/ 	.word	0x0000f200
        /*01f0*/ 	.word	0x00000003
        /*01f4*/ 	.word	0x00000038
        /*01f8*/ 	.short	0x0101
        /*01fa*/ 	.byte	0x3f
	.zero		1


	//   ....[14]....
        /*01fc*/ 	.word	0x0000f930
        /*0200*/ 	.word	0x00000007
        /*0204*/ 	.word	0x00000000
        /*0208*/ 	.short	0x010a
        /*020a*/ 	.byte	0x3f
	.zero		1


	//   ....[15]....
        /*020c*/ 	.word	0x0000f9b0
        /*0210*/ 	.word	0x00000003
        /*0214*/ 	.word	0x00000000
        /*0218*/ 	.short	0x010a
        /*021a*/ 	.byte	0x3f
	.zero		1


	//   ....[16]....
        /*021c*/ 	.word	0x0000fa20
        /*0220*/ 	.word	0x00000003
        /*0224*/ 	.word	0x00000000
        /*0228*/ 	.short	0x010a
        /*022a*/ 	.byte	0x3f
	.zero		1


	//   ....[17]....
        /*022c*/ 	.word	0x0000fa80
        /*0230*/ 	.word	0x000000e2
        /*0234*/ 	.word	0x00000000
        /*0238*/ 	.short	0x010a
        /*023a*/ 	.byte	0x3f
	.zero		1


	//   ....[18]....
        /*023c*/ 	.word	0x0000fb50
        /*0240*/ 	.word	0x0000000d
        /*0244*/ 	.word	0x00000010
        /*0248*/ 	.short	0x010a
        /*024a*/ 	.byte	0x3f
	.zero		1


	//   ....[19]....
        /*024c*/ 	.word	0x0000fc30
        /*0250*/ 	.word	0x00000007
        /*0254*/ 	.word	0x00000000
        /*0258*/ 	.short	0x010a
        /*025a*/ 	.byte	0x3f
	.zero		1


	//----- nvinfo : EIATTR_NUM_MBARRIERS
	.align		4
.L_30:
        /*025c*/ 	.byte	0x03, 0x38
        /*025e*/ 	.short	0x0006


	//----- nvinfo : EIATTR_EXIT_INSTR_OFFSETS
	.align		4
        /*0260*/ 	.byte	0x04, 0x1c
        /*0262*/ 	.short	(.L_32 - .L_31)


	//   ....[0]....
.L_31:
        /*0264*/ 	.word	0x00000600


	//   ....[1]....
        /*0268*/ 	.word	0x00000f50


	//   ....[2]....
        /*026c*/ 	.word	0x0000e370


	//   ....[3]....
        /*0270*/ 	.word	0x0000e9c0


	//   ....[4]....
        /*0274*/ 	.word	0x0000fa00


	//----- nvinfo : EIATTR_MAX_THREADS
	.align		4
.L_32:
        /*0278*/ 	.byte	0x04, 0x05
        /*027a*/ 	.short	(.L_34 - .L_33)
.L_33:
        /*027c*/ 	.word	0x00000180
        /*0280*/ 	.word	0x00000001
        /*0284*/ 	.word	0x00000001


	//----- nvinfo : EIATTR_CRS_STACK_SIZE
	.align		4
.L_34:
        /*0288*/ 	.byte	0x04, 0x1e
        /*028a*/ 	.short	(.L_36 - .L_35)
.L_35:
        /*028c*/ 	.word	0x00000000


	//----- nvinfo : EIATTR_CBANK_PARAM_SIZE
	.align		4
.L_36:
        /*0290*/ 	.byte	0x03, 0x19
        /*0292*/ 	.short	0x0470


	//----- nvinfo : EIATTR_PARAM_CBANK
	.align		4
        /*0294*/ 	.byte	0x04, 0x0a
        /*0296*/ 	.short	(.L_38 - .L_37)
	.align		4
.L_37:
        /*0298*/ 	.word	index@(.nv.constant0._ZN7cutlass13device_kernelINS_4gemm6kernel13GemmUniversalIN4cute5tupleIJiiiiEEENS1_10collective13CollectiveMmaINS1_37MainloopSm90TmaGmmaWarpSpecializedFP8ILi2ENS5_IJNS4_1CILi1EEESB_SB_EEENS1_35KernelTmaWarpSpecializedCooperativeEEENS5_IJNSA_ILi128EEENSA_ILi224EEENSA_ILi256EEEEEENS_12float_e4m3_tENS5_IJlSB_lEEESJ_SK_NS4_8TiledMMAINS4_8MMA_AtomIJNS4_4SM904GMMA30MMA_64x32x32_F32E4M3E4M3_SS_TNILNSO_7ScaleInE1ELSQ_1EEEEEENS4_6LayoutINS5_IJNSA_ILi2EEESB_SB_EEENS5_IJSB_NSA_ILi0EEESW_EEEEENS5_IJNS4_10UnderscoreESZ_SZ_EEEEENS4_13SM90_TMA_LOADENS4_14ComposedLayoutINS4_7SwizzleILi3ELi4ELi3EEENS4_18smem_ptr_flag_bitsILi8EEENST_INS5_IJNSA_ILi8EEESF_EEENS5_IJSF_SB_EEEEEEEvNS4_8identityES12_S1C_vS1D_EENS_8epilogue10collective6detail29Sm90TmaWarpSpecializedAdapterINS1G_15DefaultEpilogueISJ_SK_SK_NS1F_6thread17LinearCombinationISJ_Li1EffLNS1K_9ScaleType4KindE0ELNS_15FloatRoundStyleE2ESJ_EENS1_15EpilogueDefaultEEEEEvvEEEEvNT_6ParamsE)
        /*029c*/ 	.short	0x0210
        /*029e*/ 	.short	0x0470


	//----- nvinfo : EIATTR_SW_WAR
	.align		4
.L_38:
        /*02a0*/ 	.byte	0x04, 0x36
        /*02a2*/ 	.short	(.L_40 - .L_39)
.L_39:
        /*02a4*/ 	.word	0x00000008
.L_40:


//--------------------- .nv.callgraph             --------------------------
	.section	.nv.callgraph,"",@"SHT_CUDA_CALLGRAPH"
	.align	4
	.sectionentsize	8
	.align		4
        /*0000*/ 	.word	0x00000000
	.align		4
        /*0004*/ 	.word	0xffffffff
	.align		4
        /*0008*/ 	.word	0x00000000
	.align		4
        /*000c*/ 	.word	0xfffffffe
	.align		4
        /*0010*/ 	.word	0x00000000
	.align		4
        /*0014*/ 	.word	0xfffffffd
	.align		4
        /*0018*/ 	.word	0x00000000
	.align		4
        /*001c*/ 	.word	0xfffffffc


//--------------------- .nv.constant4             --------------------------
	.section	.nv.constant4,"a",@progbits
	.align	8
	.align		8
.nv.constant4:
        /*0000*/ 	.dword	_ZN40_INTERNAL_65fc4118_4_k_cu_3958cf0c_149724cuda3std3__45__cpo5beginE
	.align		8
        /*0008*/ 	.dword	_ZN40_INTERNAL_65fc4118_4_k_cu_3958cf0c_149724cuda3std3__45__cpo3endE
	.align		8
        /*0010*/ 	.dword	_ZN40_INTERNAL_65fc4118_4_k_cu_3958cf0c_149724cuda3std3__45__cpo6cbeginE
	.align		8
        /*0018*/ 	.dword	_ZN40_INTERNAL_65fc4118_4_k_cu_3958cf0c_149724cuda3std3__45__cpo4cendE
	.align		8
        /*0020*/ 	.dword	_ZN40_INTERNAL_65fc4118_4_k_cu_3958cf0c_149724cuda3std3__442_GLOBAL__N__65fc4118_4_k_cu_3958cf0c_149726ignoreE
	.align		8
        /*0028*/ 	.dword	_ZN40_INTERNAL_65fc4118_4_k_cu_3958cf0c_149724cuda3std3__419piecewise_constructE
	.align		8
        /*0030*/ 	.dword	_ZN40_INTERNAL_65fc4118_4_k_cu_3958cf0c_149724cuda3std3__48in_placeE
	.align		8
        /*0038*/ 	.dword	_ZN40_INTERNAL_65fc4118_4_k_cu_3958cf0c_149724cuda3std6ranges3__45__cpo4swapE
	.align		8
        /*0040*/ 	.dword	_ZN40_INTERNAL_65fc4118_4_k_cu_3958cf0c_149724cuda3std6ranges3__45__cpo9iter_moveE
	.align		8
        /*0048*/ 	.dword	_ZN40_INTERNAL_65fc4118_4_k_cu_3958cf0c_149724cute7productE
	.align		8
        /*0050*/ 	.dword	_ZN40_INTERNAL_65fc4118_4_k_cu_3958cf0c_149724cute1_E


//--------------------- .text._ZN7cutlass13device_kernelINS_4gemm6kernel13GemmUniversalIN4cute5tupleIJiiiiEEENS1_10collective13CollectiveMmaINS1_37MainloopSm90TmaGmmaWarpSpecializedFP8ILi2ENS5_IJNS4_1CILi1EEESB_SB_EEENS1_35KernelTmaWarpSpecializedCooperativeEEENS5_IJNSA_ILi128EEENSA_ILi224EEENSA_ILi256EEEEEENS_12float_e4m3_tENS5_IJlSB_lEEESJ_SK_NS4_8TiledMMAINS4_8MMA_AtomIJNS4_4SM904GMMA30MMA_64x32x32_F32E4M3E4M3_SS_TNILNSO_7ScaleInE1ELSQ_1EEEEEENS4_6LayoutINS5_IJNSA_ILi2EEESB_SB_EEENS5_IJSB_NSA_ILi0EEESW_EEEEENS5_IJNS4_10UnderscoreESZ_SZ_EEEEENS4_13SM90_TMA_LOADENS4_14ComposedLayoutINS4_7SwizzleILi3ELi4ELi3EEENS4_18smem_ptr_flag_bitsILi8EEENST_INS5_IJNSA_ILi8EEESF_EEENS5_IJSF_SB_EEEEEEEvNS4_8identityES12_S1C_vS1D_EENS_8epilogue10collective6detail29Sm90TmaWarpSpecializedAdapterINS1G_15DefaultEpilogueISJ_SK_SK_NS1F_6thread17LinearCombinationISJ_Li1EffLNS1K_9ScaleType4KindE0ELNS_15FloatRoundStyleE2ESJ_EENS1_15EpilogueDefaultEEEEEvvEEEEvNT_6ParamsE --------------------------
	.section	.text._ZN7cutlass13device_kernelINS_4gemm6kernel13GemmUniversalIN4cute5tupleIJiiiiEEENS1_10collective13CollectiveMmaINS1_37MainloopSm90TmaGmmaWarpSpecializedFP8ILi2ENS5_IJNS4_1CILi1EEESB_SB_EEENS1_35KernelTmaWarpSpecializedCooperativeEEENS5_IJNSA_ILi128EEENSA_ILi224EEENSA_ILi256EEEEEENS_12float_e4m3_tENS5_IJlSB_lEEESJ_SK_NS4_8TiledMMAINS4_8MMA_AtomIJNS4_4SM904GMMA30MMA_64x32x32_F32E4M3E4M3_SS_TNILNSO_7ScaleInE1ELSQ_1EEEEEENS4_6LayoutINS5_IJNSA_ILi2EEESB_SB_EEENS5_IJSB_NSA_ILi0EEESW_EEEEENS5_IJNS4_10UnderscoreESZ_SZ_EEEEENS4_13SM90_TMA_LOADENS4_14ComposedLayoutINS4_7SwizzleILi3ELi4ELi3EEENS4_18smem_ptr_flag_bitsILi8EEENST_INS5_IJNSA_ILi8EEESF_EEENS5_IJSF_SB_EEEEEEEvNS4_8identityES12_S1C_vS1D_EENS_8epilogue10collective6detail29Sm90TmaWarpSpecializedAdapterINS1G_15DefaultEpilogueISJ_SK_SK_NS1F_6thread17LinearCombinationISJ_Li1EffLNS1K_9ScaleType4KindE0ELNS_15FloatRoundStyleE2ESJ_EENS1_15EpilogueDefaultEEEEEvvEEEEvNT_6ParamsE,"ax",@progbits
	.align	128
.text._ZN7cutlass13device_kernelINS_4gemm6kernel13GemmUniversalIN4cute5tupleIJiiiiEEENS1_10collective13CollectiveMmaINS1_37MainloopSm90TmaGmmaWarpSpecializedFP8ILi2ENS5_IJNS4_1CILi1EEESB_SB_EEENS1_35KernelTmaWarpSpecializedCooperativeEEENS5_IJNSA_ILi128EEENSA_ILi224EEENSA_ILi256EEEEEENS_12float_e4m3_tENS5_IJlSB_lEEESJ_SK_NS4_8TiledMMAINS4_8MMA_AtomIJNS4_4SM904GMMA30MMA_64x32x32_F32E4M3E4M3_SS_TNILNSO_7ScaleInE1ELSQ_1EEEEEENS4_6LayoutINS5_IJNSA_ILi2EEESB_SB_EEENS5_IJSB_NSA_ILi0EEESW_EEEEENS5_IJNS4_10UnderscoreESZ_SZ_EEEEENS4_13SM90_TMA_LOADENS4_14ComposedLayoutINS4_7SwizzleILi3ELi4ELi3EEENS4_18smem_ptr_flag_bitsILi8EEENST_INS5_IJNSA_ILi8EEESF_EEENS5_IJSF_SB_EEEEEEEvNS4_8identityES12_S1C_vS1D_EENS_8epilogue10collective6detail29Sm90TmaWarpSpecializedAdapterINS1G_15DefaultEpilogueISJ_SK_SK_NS1F_6thread17LinearCombinationISJ_Li1EffLNS1K_9ScaleType4KindE0ELNS_15FloatRoundStyleE2ESJ_EENS1_15EpilogueDefaultEEEEEvvEEEEvNT_6ParamsE:
        .type           _ZN7cutlass13device_kernelINS_4gemm6kernel13GemmUniversalIN4cute5tupleIJiiiiEEENS1_10collective13CollectiveMmaINS1_37MainloopSm90TmaGmmaWarpSpecializedFP8ILi2ENS5_IJNS4_1CILi1EEESB_SB_EEENS1_35KernelTmaWarpSpecializedCooperativeEEENS5_IJNSA_ILi128EEENSA_ILi224EEENSA_ILi256EEEEEENS_12float_e4m3_tENS5_IJlSB_lEEESJ_SK_NS4_8TiledMMAINS4_8MMA_AtomIJNS4_4SM904GMMA30MMA_64x32x32_F32E4M3E4M3_SS_TNILNSO_7ScaleInE1ELSQ_1EEEEEENS4_6LayoutINS5_IJNSA_ILi2EEESB_SB_EEENS5_IJSB_NSA_ILi0EEESW_EEEEENS5_IJNS4_10UnderscoreESZ_SZ_EEEEENS4_13SM90_TMA_LOADENS4_14ComposedLayoutINS4_7SwizzleILi3ELi4ELi3EEENS4_18smem_ptr_flag_bitsILi8EEENST_INS5_IJNSA_ILi8EEESF_EEENS5_IJSF_SB_EEEEEEEvNS4_8identityES12_S1C_vS1D_EENS_8epilogue10collective6detail29Sm90TmaWarpSpecializedAdapterINS1G_15DefaultEpilogueISJ_SK_SK_NS1F_6thread17LinearCombinationISJ_Li1EffLNS1K_9ScaleType4KindE0ELNS_15FloatRoundStyleE2ESJ_EENS1_15EpilogueDefaultEEEEEvvEEEEvNT_6ParamsE,@function
        .size           _ZN7cutlass13device_kernelINS_4gemm6kernel13GemmUniversalIN4cute5tupleIJiiiiEEENS1_10collective13CollectiveMmaINS1_37MainloopSm90TmaGmmaWarpSpecializedFP8ILi2ENS5_IJNS4_1CILi1EEESB_SB_EEENS1_35KernelTmaWarpSpecializedCooperativeEEENS5_IJNSA_ILi128EEENSA_ILi224EEENSA_ILi256EEEEEENS_12float_e4m3_tENS5_IJlSB_lEEESJ_SK_NS4_8TiledMMAINS4_8MMA_AtomIJNS4_4SM904GMMA30MMA_64x32x32_F32E4M3E4M3_SS_TNILNSO_7ScaleInE1ELSQ_1EEEEEENS4_6LayoutINS5_IJNSA_ILi2EEESB_SB_EEENS5_IJSB_NSA_ILi0EEESW_EEEEENS5_IJNS4_10UnderscoreESZ_SZ_EEEEENS4_13SM90_TMA_LOADENS4_14ComposedLayoutINS4_7SwizzleILi3ELi4ELi3EEENS4_18smem_ptr_flag_bitsILi8EEENST_INS5_IJNSA_ILi8EEESF_EEENS5_IJSF_SB_EEEEEEEvNS4_8identityES12_S1C_vS1D_EENS_8epilogue10collective6detail29Sm90TmaWarpSpecializedAdapterINS1G_15DefaultEpilogueISJ_SK_SK_NS1F_6thread17LinearCombinationISJ_Li1EffLNS1K_9ScaleType4KindE0ELNS_15FloatRoundStyleE2ESJ_EENS1_15EpilogueDefaultEEEEEvvEEEEvNT_6ParamsE,(.L_x_293 - _ZN7cutlass13device_kernelINS_4gemm6kernel13GemmUniversalIN4cute5tupleIJiiiiEEENS1_10collective13CollectiveMmaINS1_37MainloopSm90TmaGmmaWarpSpecializedFP8ILi2ENS5_IJNS4_1CILi1EEESB_SB_EEENS1_35KernelTmaWarpSpecializedCooperativeEEENS5_IJNSA_ILi128EEENSA_ILi224EEENSA_ILi256EEEEEENS_12float_e4m3_tENS5_IJlSB_lEEESJ_SK_NS4_8TiledMMAINS4_8MMA_AtomIJNS4_4SM904GMMA30MMA_64x32x32_F32E4M3E4M3_SS_TNILNSO_7ScaleInE1ELSQ_1EEEEEENS4_6LayoutINS5_IJNSA_ILi2EEESB_SB_EEENS5_IJSB_NSA_ILi0EEESW_EEEEENS5_IJNS4_10UnderscoreESZ_SZ_EEEEENS4_13SM90_TMA_LOADENS4_14ComposedLayoutINS4_7SwizzleILi3ELi4ELi3EEENS4_18smem_ptr_flag_bitsILi8EEENST_INS5_IJNSA_ILi8EEESF_EEENS5_IJSF_SB_EEEEEEEvNS4_8identityES12_S1C_vS1D_EENS_8epilogue10collective6detail29Sm90TmaWarpSpecializedAdapterINS1G_15DefaultEpilogueISJ_SK_SK_NS1F_6thread17LinearCombinationISJ_Li1EffLNS1K_9ScaleType4KindE0ELNS_15FloatRoundStyleE2ESJ_EENS1_15EpilogueDefaultEEEEEvvEEEEvNT_6ParamsE)
        .other          _ZN7cutlass13device_kernelINS_4gemm6kernel13GemmUniversalIN4cute5tupleIJiiiiEEENS1_10collective13CollectiveMmaINS1_37MainloopSm90TmaGmmaWarpSpecializedFP8ILi2ENS5_IJNS4_1CILi1EEESB_SB_EEENS1_35KernelTmaWarpSpecializedCooperativeEEENS5_IJNSA_ILi128EEENSA_ILi224EEENSA_ILi256EEEEEENS_12float_e4m3_tENS5_IJlSB_lEEESJ_SK_NS4_8TiledMMAINS4_8MMA_AtomIJNS4_4SM904GMMA30MMA_64x32x32_F32E4M3E4M3_SS_TNILNSO_7ScaleInE1ELSQ_1EEEEEENS4_6LayoutINS5_IJNSA_ILi2EEESB_SB_EEENS5_IJSB_NSA_ILi0EEESW_EEEEENS5_IJNS4_10UnderscoreESZ_SZ_EEEEENS4_13SM90_TMA_LOADENS4_14ComposedLayoutINS4_7SwizzleILi3ELi4ELi3EEENS4_18smem_ptr_flag_bitsILi8EEENST_INS5_IJNSA_ILi8EEESF_EEENS5_IJSF_SB_EEEEEEEvNS4_8identityES12_S1C_vS1D_EENS_8epilogue10collective6detail29Sm90TmaWarpSpecializedAdapterINS1G_15DefaultEpilogueISJ_SK_SK_NS1F_6thread17LinearCombinationISJ_Li1EffLNS1K_9ScaleType4KindE0ELNS_15FloatRoundStyleE2ESJ_EENS1_15EpilogueDefaultEEEEEvvEEEEvNT_6ParamsE,@"STO_CUDA_ENTRY STV_DEFAULT"
_ZN7cutlass13device_kernelINS_4gemm6kernel13GemmUniversalIN4cute5tupleIJiiiiEEENS1_10collective13CollectiveMmaINS1_37MainloopSm90TmaGmmaWarpSpecializedFP8ILi2ENS5_IJNS4_1CILi1EEESB_SB_EEENS1_35KernelTmaWarpSpecializedCooperativeEEENS5_IJNSA_ILi128EEENSA_ILi224EEENSA_ILi256EEEEEENS_12float_e4m3_tENS5_IJlSB_lEEESJ_SK_NS4_8TiledMMAINS4_8MMA_AtomIJNS4_4SM904GMMA30MMA_64x32x32_F32E4M3E4M3_SS_TNILNSO_7ScaleInE1ELSQ_1EEEEEENS4_6LayoutINS5_IJNSA_ILi2EEESB_SB_EEENS5_IJSB_NSA_ILi0EEESW_EEEEENS5_IJNS4_10UnderscoreESZ_SZ_EEEEENS4_13SM90_TMA_LOADENS4_14ComposedLayoutINS4_7SwizzleILi3ELi4ELi3EEENS4_18smem_ptr_flag_bitsILi8EEENST_INS5_IJNSA_ILi8EEESF_EEENS5_IJSF_SB_EEEEEEEvNS4_8identityES12_S1C_vS1D_EENS_8epilogue10collective6detail29Sm90TmaWarpSpecializedAdapterINS1G_15DefaultEpilogueISJ_SK_SK_NS1F_6thread17LinearCombinationISJ_Li1EffLNS1K_9ScaleType4KindE0ELNS_15FloatRoundStyleE2ESJ_EENS1_15EpilogueDefaultEEEEEvvEEEEvNT_6ParamsE:
[----:B------:R-:W0:Y:S02]  /*0000*/  LDC R1, c[0x0][0x28] ;  /* 0x00000a00ff017b82 */ /* 0x000e240000000800 */
[----:B0-----:R-:W-:Y:S01]  /*0010*/  VIADD R1, R1, 0xfffffff0 ;  /* 0xfffffff001017836 */ /* 0x001fe20000000000 */
[----:B------:R-:W0:Y:S01]  /*0020*/  S2R R2, SR_TID.X ;  /* 0x0000000000027919 */ /* 0x000e220000002100 */
[----:B------:R-:W-:Y:S01]  /*0030*/  ELECT P0, URZ, PT ;  /* 0x00000000003f782f */ /* 0x000fe20003800000 */
[----:B------:R-:W-:Y:S01]  /*0040*/  BSSY B0, `(.L_x_0) ;  /* 0x0000015000007945 */ /* 0x000fe20003800000 */
[--C-:B0-----:R-:W-:Y:S02]  /*0050*/  SHF.R.U32.HI R0, RZ, 0x5, R2.reuse ;  /* 0x00000005ff007819 */ /* 0x101fe40000011602 */
[----:B------:R-:W-:-:S03]  /*0060*/  SHF.R.U32.HI R2, RZ, 0x7, R2 ;  /* 0x00000007ff027819 */ /* 0x000fc60000011602 */
[----:B------:R-:W0:Y:S04]  /*0070*/  SHFL.IDX PT, R3, R0, RZ, 0x1f ;  /* 0x00001fff00037589 */ /* 0x000e2800000e0000 */
[----:B------:R-:W1:Y:S01]  /*0080*/  SHFL.IDX PT, R2, R2, RZ, 0x1f ;  /* 0x00001fff02027589 */ /* 0x000e6200000e0000 */
[----:B0-----:R-:W-:Y:S02]  /*0090*/  R2UR UR4, R3 ;  /* 0x00000000030472ca */ /* 0x001fe400000e0000 */
[----:B-1----:R-:W-:-:S11]  /*00a0*/  R2UR UR8, R2 ;  /* 0x00000000020872ca */ /* 0x002fd600000e0000 */
[----:B------:R-:W-:Y:S02]  /*00b0*/  USHF.R.S32.HI UR5, URZ, 0x1f, UR4 ;  /* 0x0000001f3f057899 */ /* 0x000fe40008011404 */
[----:B------:R-:W-:Y:S02]  /*00c0*/  ISETP.NE.OR P0, PT, RZ, UR4, !P0 ;  /* 0x00000004ff007c0c */ /* 0x000fe4000c705670 */
[----:B------:R-:W-:-:S04]  /*00d0*/  ULEA.HI UR5, UR5, UR4, URZ, 0x2 ;  /* 0x0000000405057291 */ /* 0x000fc8000f8f103f */
[----:B------:R-:W-:-:S04]  /*00e0*/  ULOP3.LUT UR5, UR5, 0xfffffffc, URZ, 0xc0, !UPT ;  /* 0xfffffffc05057892 */ /* 0x000fc8000f8ec03f */
[----:B------:R-:W-:-:S03]  /*00f0*/  UIADD3 UR7, UR4, -UR5, URZ ;  /* 0x8000000504077290 */ /* 0x000fc6000fffe03f */
[----:B------:R-:W-:Y:S09]  /*0100*/  @P0 BRA `(.L_x_1) ;  /* 0x0000000000200947 */ /* 0x000ff20003800000 */
[----:B------:R-:W-:Y:S02]  /*0110*/  ULDC.64 UR4, c[0x0][0x198] ;  /* 0x0000660000047ab9 */ /* 0x000fe40000000a00 */
[----:B------:R-:W-:Y:S02]  /*0120*/  UIADD3 UR10, UP0, UR4, 0xf0, URZ ;  /* 0x000000f0040a7890 */ /* 0x000fe4000ff1e03f */
[----:B------:R-:W-:Y:S02]  /*0130*/  UIADD3 UR4, UP1, UR4, 0x1f0, URZ ;  /* 0x000001f004047890 */ /* 0x000fe4000ff3e03f */
[----:B------:R-:W-:Y:S02]  /*0140*/  UIADD3.X UR11, URZ, UR5, URZ, UP0, !UPT ;  /* 0x000000053f0b7290 */ /* 0x000fe400087fe43f */
[----:B------:R-:W-:-:S07]  /*0150*/  UIADD3.X UR5, URZ, UR5, URZ, UP1, !UPT ;  /* 0x000000053f057290 */ /* 0x000fce0008ffe43f */
[----:B------:R0:W-:Y:S02]  /*0160*/  UTMACCTL.PF [UR10] ;  /* 0x000000000a0079b9 */ /* 0x0001e40008040000 */
[----:B------:R0:W-:Y:S02]  /*0170*/  UTMACCTL.PF [UR4] ;  /* 0x00000000040079b9 */ /* 0x0001e40008040000 */
[----:B0-----:R-:W-:Y:S01]  /*0180*/  NOP ;  /* 0x0000000000007918 */ /* 0x001fe20000000000 */
.L_x_1:
[----:B------:R-:W-:Y:S05]  /*0190*/  BSYNC B0 ;  /* 0x0000000000007941 */ /* 0x000fea0003800000 */
.L_x_0:
[----:B------:R-:W0:Y:S01]  /*01a0*/  SHFL.IDX PT, R2, R0, RZ, 0x1f ;  /* 0x00001fff00027589 */ /* 0x000e2200000e0000 */
[----:B------:R-:W-:Y:S01]  /*01b0*/  UISETP.NE.AND UP0, UPT, UR7, 0x3, UPT ;  /* 0x000000030700788c */ /* 0x000fe2000bf05270 */
[----:B------:R-:W-:Y:S01]  /*01c0*/  ISETP.NE.AND P1, PT, RZ, UR8, PT ;  /* 0x00000008ff007c0c */ /* 0x000fe2000bf25270 */
[----:B------:R-:W-:Y:S02]  /*01d0*/  UIADD3 UR11, UR8, -0x1, URZ ;  /* 0xffffffff080b7890 */ /* 0x000fe4000fffe03f */
[----:B------:R-:W-:Y:S02]  /*01e0*/  UISETP.EQ.OR UP0, UPT, UR7, URZ, !UP0 ;  /* 0x0000003f0700728c */ /* 0x000fe4000c702670 */
[----:B------:R-:W-:Y:S02]  /*01f0*/  UISETP.GE.U32.AND UP1, UPT, UR11, 0x2, UPT ;  /* 0x000000020b00788c */ /* 0x000fe4000bf26070 */
[----:B------:R-:W-:-:S04]  /*0200*/  UISETP.EQ.AND UP0, UPT, UR8, URZ, UP0 ;  /* 0x0000003f0800728c */ /* 0x000fc80008702270 */
[----:B------:R-:W-:-:S04]  /*0210*/  USEL UR6, URZ, 0x1, !UP0 ;  /* 0x000000013f067887 */ /* 0x000fc8000c000000 */
[----:B------:R-:W-:Y:S01]  /*0220*/  USEL UR6, UR6, 0x2, UP1 ;  /* 0x0000000206067887 */ /* 0x000fe20008800000 */
[----:B0-----:R-:W-:-:S13]  /*0230*/  ISETP.NE.AND P0, PT, R2, RZ, PT ;  /* 0x000000ff0200720c */ /* 0x001fda0003f05270 */
[----:B------:R-:W-:Y:S05]  /*0240*/  @P0 BRA `(.L_x_2) ;  /* 0x0000000000480947 */ /* 0x000fea0003800000 */
[----:B------:R-:W0:Y:S01]  /*0250*/  S2UR UR10, SR_CgaCtaId ;  /* 0x00000000000a79c3 */ /* 0x000e220000008800 */
[----:B------:R-:W-:Y:S01]  /*0260*/  UMOV UR4, 0x400 ;  /* 0x0000040000047882 */ /* 0x000fe20000000000 */
[----:B------:R-:W-:Y:S01]  /*0270*/  UMOV UR5, 0x1 ;  /* 0x0000000100057882 */ /* 0x000fe20000000000 */
[----:B------:R-:W-:Y:S01]  /*0280*/  UMOV UR8, 0x100 ;  /* 0x0000010000087882 */ /* 0x000fe20000000000 */
[----:B------:R-:W-:Y:S01]  /*0290*/  ELECT P0, URZ, PT ;  /* 0x00000000003f782f */ /* 0x000fe20003800000 */
[----:B------:R-:W-:-:S04]  /*02a0*/  UIADD3 UR8, -UR8, 0x100000, URZ ;  /* 0x0010000008087890 */ /* 0x000fc8000fffe13f */
[----:B------:R-:W-:Y:S02]  /*02b0*/  USHF.L.U32 UR9, UR8, 0xb, URZ ;  /* 0x0000000b08097899 */ /* 0x000fe4000800063f */
[----:B------:R-:W-:Y:S02]  /*02c0*/  USHF.L.U32 UR8, UR8, 0x1, URZ ;  /* 0x0000000108087899 */ /* 0x000fe4000800063f */
[----:B0-----:R-:W-:Y:S02]  /*02d0*/  ULEA UR10, UR10, UR4, 0x18 ;  /* 0x000000040a0a7291 */ /* 0x001fe4000f8ec03f */
[----:B------:R-:W-:-:S04]  /*02e0*/  UIADD3 UR4, -UR5, 0x100000, URZ ;  /* 0x0010000005047890 */ /* 0x000fc8000fffe13f */
[----:B------:R-:W-:Y:S02]  /*02f0*/  USHF.L.U32 UR5, UR4, 0xb, URZ ;  /* 0x0000000b04057899 */ /* 0x000fe4000800063f */
[----:B------:R-:W-:Y:S01]  /*0300*/  USHF.L.U32 UR4, UR4, 0x1, URZ ;  /* 0x0000000104047899 */ /* 0x000fe2000800063f */
[----:B------:R-:W0:Y:S11]  /*0310*/  FENCE.VIEW.ASYNC.S ;  /* 0x00000000000073c6 */ /* 0x000e360000000000 */
[----:B0-----:R0:W1:Y:S01]  /*0320*/  SYNCS.EXCH.64 URZ, [UR10], UR4 ;  /* 0x000000040a3f75b2 */ /* 0x0010620008000100 */
[----:B------:R0:W2:Y:S01]  /*0330*/  SYNCS.EXCH.64 URZ, [UR10+0x10], UR8 ;  /* 0x000010080a3f75b2 */ /* 0x0000a20008000100 */
[----:B------:R0:W3:Y:S01]  /*0340*/  SYNCS.EXCH.64 URZ, [UR10+0x8], UR4 ;  /* 0x000008040a3f75b2 */ /* 0x0000e20008000100 */
[----:B------:R0:W4:Y:S01]  /*0350*/  SYNCS.EXCH.64 URZ, [UR10+0x18], UR8 ;  /* 0x000018080a3f75b2 */ /* 0x0001220008000100 */
[----:B------:R-:W-:Y:S01]  /*0360*/  NOP ;  /* 0x0000000000007918 */ /* 0x000fe20000000000 */
.L_x_2:
[----:B------:R-:W5:Y:S01]  /*0370*/  SHFL.IDX PT, R0, R0, RZ, 0x1f ;  /* 0x00001fff00007589 */ /* 0x000f6200000e0000 */
[----:B------:R-:W1:Y:S01]  /*0380*/  LDC R2, c[0x0][0x65c] ;  /* 0x00019700ff027b82 */ /* 0x000e620000000800 */
[----:B------:R-:W-:Y:S01]  /*0390*/  ELECT P0, URZ, PT ;  /* 0x00000000003f782f */ /* 0x000fe20003800000 */
[----:B------:R-:W-:Y:S01]  /*03a0*/  IMAD.MOV.U32 R3, RZ, RZ, RZ ;  /* 0x000000ffff037224 */ /* 0x000fe200078e00ff */
[----:B0-----:R-:W-:Y:S01]  /*03b0*/  UMOV UR4, 0x20 ;  /* 0x0000002000047882 */ /* 0x001fe20000000000 */
[----:B------:R-:W-:Y:S01]  /*03c0*/  NOP ;  /* 0x0000000000007918 */ /* 0x000fe20000000000 */
[----:B------:R-:W-:Y:S01]  /*03d0*/  NOP ;  /* 0x0000000000007918 */ /* 0x000fe20000000000 */
[----:B-----5:R-:W-:Y:S02]  /*03e0*/  ISETP.NE.OR P0, PT, R0, RZ, !P0 ;  /* 0x000000ff0000720c */ /* 0x020fe40004705670 */
[----:B-1----:R-:W-:Y:S01]  /*03f0*/  ISETP.NE.AND P3, PT, R2, 0x1, PT ;  /* 0x000000010200780c */ /* 0x002fe20003f65270 */
[----:B------:R-:W0:Y:S01]  /*0400*/  S2R R0, SR_CTAID.Y ;  /* 0x0000000000007919 */ /* 0x000e220000002600 */
[----:B------:R-:W1:Y:S09]  /*0410*/  S2R R2, SR_CTAID.X ;  /* 0x0000000000027919 */ /* 0x000e720000002500 */
[----:B------:R-:W-:Y:S01]  /*0420*/  VOTEU.ALL UP0, P0 ;  /* 0x00000000003f7886 */ /* 0x000fe20000000000 */
[----:B------:R-:W-:Y:S01]  /*0430*/  VOTEU.ALL UP1, P0 ;  /* 0x00000000003f7886 */ /* 0x000fe20000020000 */
[----:B------:R-:W1:Y:S01]  /*0440*/  @P3 LDC R7, c[0x0][0x10] ;  /* 0x00000400ff073b82 */ /* 0x000e620000000800 */
[----:B------:R-:W-:-:S02]  /*0450*/  @P3 IMAD.MOV.U32 R5, RZ, RZ, RZ ;  /* 0x000000ffff053224 */ /* 0x000fc400078e00ff */
[----:B------:R-:W-:Y:S01]  /*0460*/  @P3 IMAD.MOV.U32 R11, RZ, RZ, RZ ;  /* 0x000000ffff0b3224 */ /* 0x000fe200078e00ff */
[----:B------:R-:W-:Y:S01]  /*0470*/  @!UP0 UMOV UR8, 0x400 ;  /* 0x0000040000088882 */ /* 0x000fe20000000000 */
[----:B------:R-:W-:-:S04]  /*0480*/  @!UP0 UIADD3 UR4, -UR4, 0x100000, URZ ;  /* 0x0010000004048890 */ /* 0x000fc8000fffe13f */
[----:B------:R-:W-:Y:S02]  /*0490*/  @!UP0 USHF.L.U32 UR5, UR4, 0xb, URZ ;  /* 0x0000000b04058899 */ /* 0x000fe4000800063f */
[----:B------:R-:W-:Y:S01]  /*04a0*/  @!UP0 USHF.L.U32 UR4, UR4, 0x1, URZ ;  /* 0x0000000104048899 */ /* 0x000fe2000800063f */
[----:B------:R-:W5:Y:S08]  /*04b0*/  @!P3 LDC R9, c[0x0][0xc] ;  /* 0x00000300ff09bb82 */ /* 0x000f700000000800 */
[----:B------:R-:W2:Y:S01]  /*04c0*/  @!UP0 S2UR UR9, SR_CgaCtaId ;  /* 0x00000000000989c3 */ /* 0x000ea20000008800 */
[----:B0-----:R-:W-:-:S04]  /*04d0*/  @P3 IMAD.MOV.U32 R4, RZ, RZ, R0 ;  /* 0x000000ffff043224 */ /* 0x001fc800078e0000 */
[----:B-1----:R-:W-:-:S04]  /*04e0*/  @P3 IMAD.WIDE.U32 R6, R2, R7, R4 ;  /* 0x0000000702063225 */ /* 0x002fc800078e0004 */
[----:B------:R-:W-:Y:S02]  /*04f0*/  @P3 IMAD.MOV.U32 R16, RZ, RZ, R6 ;  /* 0x000000ffff103224 */ /* 0x000fe400078e0006 */
[----:B------:R-:W-:Y:S02]  /*0500*/  @P3 IMAD.IADD R17, R7, 0x1, R11 ;  /* 0x0000000107113824 */ /* 0x000fe400078e020b */
[----:B-----5:R-:W-:-:S04]  /*0510*/  @!P3 IMAD.WIDE.U32 R4, R9, R0, R2 ;  /* 0x000000000904b225 */ /* 0x020fc800078e0002 */
[----:B------:R-:W-:Y:S02]  /*0520*/  @!P3 IMAD.MOV.U32 R16, RZ, RZ, R4 ;  /* 0x000000ffff10b224 */ /* 0x000fe400078e0004 */
[----:B------:R-:W-:Y:S01]  /*0530*/  @!P3 IMAD.MOV.U32 R17, RZ, RZ, R5 ;  /* 0x000000ffff11b224 */ /* 0x000fe200078e0005 */
[----:B--2---:R-:W-:Y:S02]  /*0540*/  @!UP0 ULEA UR8, UR9, UR8, 0x18 ;  /* 0x0000000809088291 */ /* 0x004fe4000f8ec03f */
[----:B------:R0:W-:Y:S01]  /*0550*/  STL [R1+0x4], R16 ;  /* 0x0000041001007387 */ /* 0x0001e20000100800 */
[----:B------:R-:W-:-:S03]  /*0560*/  VOTEU.ALL UP0, P0 ;  /* 0x00000000003f7886 */ /* 0x000fc60000000000 */
[----:B------:R0:W-:Y:S04]  /*0570*/  STL [R1], R17 ;  /* 0x0000001101007387 */ /* 0x0001e80000100800 */
[----:B------:R-:W1:Y:S02]  /*0580*/  FENCE.VIEW.ASYNC.S ;  /* 0x00000000000073c6 */ /* 0x000e640000000000 */
[----:B-1----:R0:W3:Y:S01]  /*0590*/  @!UP0 SYNCS.EXCH.64 URZ, [UR8+0x30], UR4 ;  /* 0x00003004083f85b2 */ /* 0x0020e20008000100 */
[----:B------:R0:W3:Y:S01]  /*05a0*/  @!UP1 SYNCS.EXCH.64 URZ, [UR8+0x38], UR4 ;  /* 0x00003804083f95b2 */ /* 0x0000e20008000100 */
[----:B------:R-:W-:Y:S01]  /*05b0*/  NOP ;  /* 0x0000000000007918 */ /* 0x000fe20000000000 */
[----:B---34-:R-:W-:Y:S06]  /*05c0*/  BAR.SYNC.DEFER_BLOCKING 0x0 ;  /* 0x0000000000007b1d */ /* 0x018fec0000010000 */
[----:B0-----:R-:W-:Y:S05]  /*05d0*/  @!P1 BRA `(.L_x_3) ;  /* 0x000000dc00689947 */ /* 0x001fea0003800000 */
[----:B------:R-:W-:-:S06]  /*05e0*/  UISETP.GT.U32.AND UP0, UPT, UR11, 0x1, UPT ;  /* 0x000000010b00788c */ /* 0x000fcc000bf04070 */
[----:B------:R-:W-:-:S13]  /*05f0*/  PLOP3.LUT P0, PT, PT, PT, UP0, 0x80, 0x0 ;  /* 0x000000000000781c */ /* 0x000fda0003f0f008 */
[----:B------:R-:W-:Y:S05]  /*0600*/  @P0 EXIT ;  /* 0x000000000000094d */ /* 0x000fea0003800000 */
[----:B------:R-:W-:Y:S01]  /*0610*/  IMAD.MOV.U32 R6, RZ, RZ, -0x1 ;  /* 0xffffffffff067424 */ /* 0x000fe200078e00ff */
[----:B------:R-:W-:Y:S01]  /*0620*/  ULDC.64 UR4, c[0x0][0x650] ;  /* 0x0001940000047ab9 */ /* 0x000fe20000000a00 */
[----:B------:R-:W-:Y:S01]  /*0630*/  IMAD.MOV.U32 R5, RZ, RZ, -0x1 ;  /* 0xffffffffff057424 */ /* 0x000fe200078e00ff */
[----:B------:R-:W-:Y:S01]  /*0640*/  ISETP.GE.U32.AND P0, PT, R16, UR4, PT ;  /* 0x0000000410007c0c */ /* 0x000fe2000bf06070 */
[----:B------:R-:W-:Y:S01]  /*0650*/  UMOV UR35, 0xffffffff ;  /* 0xffffffff00237882 */ /* 0x000fe20000000000 */
[----:B------:R0:W-:Y:S01]  /*0660*/  STL [R1+0xc], R6 ;  /* 0x00000c0601007387 */ /* 0x0001e20000100800 */
[----:B------:R-:W-:Y:S02]  /*0670*/  PRMT R4, RZ, 0x7610, R4 ;  /* 0x00007610ff047816 */ /* 0x000fe40000000004 */
[----:B------:R-:W-:Y:S01]  /*0680*/  ISETP.GE.U32.AND.EX P0, PT, R17, UR5, PT, P0 ;  /* 0x0000000511007c0c */ /* 0x000fe2000bf06100 */
[----:B------:R0:W-:-:S12]  /*0690*/  STL [R1+0x8], R5 ;  /* 0x0000080501007387 */ /* 0x0001d80000100800 */
[----:B0-----:R-:W-:Y:S05]  /*06a0*/  @P0 BRA `(.L_x_4) ;  /* 0x0000000400680947 */ /* 0x001fea0003800000 */
[----:B------:R-:W0:Y:S01]  /*06b0*/  LDC.64 R12, c[0x0][0x628] ;  /* 0x00018a00ff0c7b82 */ /* 0x000e220000000a00 */
[----:B------:R-:W-:Y:S02]  /*06c0*/  IMAD.MOV.U32 R4, RZ, RZ, R16 ;  /* 0x000000ffff047224 */ /* 0x000fe400078e0010 */
[----:B------:R-:W-:-:S05]  /*06d0*/  IMAD.MOV.U32 R5, RZ, RZ, R17 ;  /* 0x000000ffff057224 */ /* 0x000fca00078e0011 */
[----:B------:R-:W1:Y:S08]  /*06e0*/  LDC R10, c[0x0][0x630] ;  /* 0x00018c00ff0a7b82 */ /* 0x000e700000000800 */
[----:B------:R-:W2:Y:S01]  /*06f0*/  LDC.64 R14, c[0x0][0x620] ;  /* 0x00018800ff0e7b82 */ /* 0x000ea20000000a00 */
[----:B0-----:R-:W-:-:S04]  /*0700*/  ISETP.NE.U32.AND P0, PT, R12, RZ, PT ;  /* 0x000000ff0c00720c */ /* 0x001fc80003f05070 */
[----:B------:R-:W-:-:S13]  /*0710*/  ISETP.NE.AND.EX P0, PT, R13, RZ, PT, P0 ;  /* 0x000000ff0d00720c */ /* 0x000fda0003f05300 */
[----:B-12---:R-:W-:Y:S05]  /*0720*/  @!P0 BRA `(.L_x_5) ;  /* 0x0000000000288947 */ /* 0x006fea0003800000 */
[----:B------:R-:W0:Y:S02]  /*0730*/  LDC R9, c[0x0][0x634] ;  /* 0x00018d00ff097b82 */ /* 0x000e240000000800 */
[----:B0-----:R-:W-:-:S05]  /*0740*/  IADD3 R9, P0, R16, R9, RZ ;  /* 0x0000000910097210 */ /* 0x001fca0007f1e0ff */
[----:B------:R-:W-:-:S04]  /*0750*/  IMAD.X R11, RZ, RZ, R17, P0 ;  /* 0x000000ffff0b7224 */ /* 0x000fc800000e0611 */
[----:B------:R-:W-:-:S04]  /*0760*/  IMAD.WIDE.U32 R4, R11, R12, RZ ;  /* 0x0000000c0b047225 */ /* 0x000fc800078e00ff */
[----:B------:R-:W-:-:S04]  /*0770*/  IMAD.WIDE.U32 R6, P0, R9, R13, R4 ;  /* 0x0000000d09067225 */ /* 0x000fc80007800004 */
[----:B------:R-:W-:-:S04]  /*0780*/  IMAD.WIDE.U32 R4, R9, R12, RZ ;  /* 0x0000000c09047225 */ /* 0x000fc800078e00ff */
[----:B------:R-:W-:Y:S01]  /*0790*/  IMAD.X R9, RZ, RZ, RZ, P0 ;  /* 0x000000ffff097224 */ /* 0x000fe200000e06ff */
[----:B------:R-:W-:Y:S01]  /*07a0*/  IADD3 RZ, P0, R5, R6, RZ ;  /* 0x0000000605ff7210 */ /* 0x000fe20007f1e0ff */
[----:B------:R-:W-:-:S04]  /*07b0*/  IMAD.MOV.U32 R8, RZ, RZ, R7 ;  /* 0x000000ffff087224 */ /* 0x000fc800078e0007 */
[----:B------:R-:W-:-:S08]  /*07c0*/  IMAD.WIDE.U32.X R4, R11, R13, R8, P0 ;  /* 0x0000000d0b047225 */ /* 0x000fd000000e0408 */
.L_x_5:
[-CC-:B------:R-:W-:Y:S01]  /*07d0*/  SHF.R.U64 R24, R4, R10.reuse, R5.reuse ;  /* 0x0000000a04187219 */ /* 0x180fe20000001205 */
[----:B------:R-:W0:Y:S01]  /*07e0*/  LDC R8, c[0x0][0x618] ;  /* 0x00018600ff087b82 */ /* 0x000e220000000800 */
[----:B------:R-:W-:Y:S01]  /*07f0*/  SHF.R.U32.HI R4, RZ, R10, R5 ;  /* 0x0000000aff047219 */ /* 0x000fe20000011605 */
[----:B------:R-:W-:Y:S01]  /*0800*/  ULDC UR4, c[0x0][0x150] ;  /* 0x0000540000047ab9 */ /* 0x000fe20000000800 */
[----:B------:R-:W-:Y:S01]  /*0810*/  IADD3 R9, P0, RZ, -R24, RZ ;  /* 0x80000018ff097210 */ /* 0x000fe20007f1e0ff */
[----:B------:R-:W-:Y:S01]  /*0820*/  IMAD.MOV.U32 R5, RZ, RZ, R17 ;  /* 0x000000ffff057224 */ /* 0x000fe200078e0011 */
[----:B------:R-:W-:-:S03]  /*0830*/  I2FP.F32.U32 R3, R2 ;  /* 0x0000000200037245 */ /* 0x000fc60000201000 */
[----:B------:R-:W1:Y:S01]  /*0840*/  LDC.64 R18, c[0x0][0x640] ;  /* 0x00019000ff127b82 */ /* 0x000e620000000a00 */
[----:B------:R-:W-:Y:S02]  /*0850*/  IMAD.X R11, RZ, RZ, ~R4, P0 ;  /* 0x000000ffff0b7224 */ /* 0x000fe400000e0e04 */
[----:B------:R-:W-:Y:S01]  /*0860*/  FMUL R3, R3, UR4 ;  /* 0x0000000403037c20 */ /* 0x000fe20008400000 */
[----:B------:R-:W-:Y:S01]  /*0870*/  IMAD.MOV.U32 R4, RZ, RZ, R16 ;  /* 0x000000ffff047224 */ /* 0x000fe200078e0010 */
[----:B------:R-:W-:Y:S01]  /*0880*/  ULDC UR4, c[0x0][0x154] ;  /* 0x0000550000047ab9 */ /* 0x000fe20000000800 */
[-C--:B------:R-:W-:Y:S02]  /*0890*/  IMAD R6, R11, R14.reuse, RZ ;  /* 0x0000000e0b067224 */ /* 0x080fe400078e02ff */
[C---:B------:R-:W-:Y:S01]  /*08a0*/  IMAD.WIDE.U32 R4, R9.reuse, R14, R4 ;  /* 0x0000000e09047225 */ /* 0x040fe200078e0004 */
[----:B------:R-:W2:Y:S01]  /*08b0*/  LDC R10, c[0x0][0x608] ;  /* 0x00018200ff0a7b82 */ /* 0x000ea20000000800 */
[----:B------:R-:W3:Y:S02]  /*08c0*/  F2I.U32.TRUNC.NTZ R3, R3 ;  /* 0x0000000300037305 */ /* 0x000ee4000020f000 */
[----:B------:R-:W-:-:S04]  /*08d0*/  IMAD R9, R9, R15, R6 ;  /* 0x0000000f09097224 */ /* 0x000fc800078e0206 */
[----:B------:R-:W-:Y:S01]  /*08e0*/  IMAD.IADD R5, R5, 0x1, R9 ;  /* 0x0000000105057824 */ /* 0x000fe200078e0209 */
[----:B------:R-:W4:Y:S01]  /*08f0*/  LDC R7, c[0x0][0x144] ;  /* 0x00005100ff077b82 */ /* 0x000f220000000800 */
[----:B------:R-:W-:-:S03]  /*0900*/  IMAD.MOV.U32 R9, RZ, RZ, 0x1 ;  /* 0x00000001ff097424 */ /* 0x000fc600078e00ff */
[----:B0-----:R-:W-:Y:S02]  /*0910*/  SHF.R.U64 R12, R4, R8, R5 ;  /* 0x00000008040c7219 */ /* 0x001fe40000001205 */
[----:B------:R-:W-:Y:S02]  /*0920*/  I2FP.F32.U32 R4, R0 ;  /* 0x0000000000047245 */ /* 0x000fe40000201000 */
[----:B------:R-:W0:Y:S01]  /*0930*/  LDC R14, c[0x0][0x658] ;  /* 0x00019600ff0e7b82 */ /* 0x000e220000000800 */
[----:B-1----:R-:W-:Y:S01]  /*0940*/  ISETP.NE.U32.AND P0, PT, R18, RZ, PT ;  /* 0x000000ff1200720c */ /* 0x002fe20003f05070 */
[----:B---3--:R-:W-:Y:S02]  /*0950*/  IMAD.MOV R6, RZ, RZ, -R3 ;  /* 0x000000ffff067224 */ /* 0x008fe400078e0a03 */
[----:B------:R-:W-:Y:S01]  /*0960*/  FMUL R4, R4, UR4 ;  /* 0x0000000404047c20 */ /* 0x000fe20008400000 */
[----:B------:R-:W-:Y:S01]  /*0970*/  SHF.R.U32.HI R3, RZ, R8, R5 ;  /* 0x00000008ff037219 */ /* 0x000fe20000011605 */
[----:B------:R-:W-:Y:S01]  /*0980*/  IMAD.MOV.U32 R5, RZ, RZ, -0x1 ;  /* 0xffffffffff057424 */ /* 0x000fe200078e00ff */
[----:B------:R-:W-:Y:S01]  /*0990*/  ISETP.NE.AND.EX P0, PT, R19, RZ, PT, P0 ;  /* 0x000000ff1300720c */ /* 0x000fe20003f05300 */
[----:B------:R1:W3:Y:S01]  /*09a0*/  F2I.U32.TRUNC.NTZ R11, R4 ;  /* 0x00000004000b7305 */ /* 0x0002e2000020f000 */
[----:B------:R-:W1:Y:S01]  /*09b0*/  LDC R13, c[0x0][0x148] ;  /* 0x00005200ff0d7b82 */ /* 0x000e620000000800 */
[----:B--2---:R-:W-:-:S02]  /*09c0*/  SHF.R.U64 R23, R12, R10, R3 ;  /* 0x0000000a0c177219 */ /* 0x004fc40000001203 */
[----:B------:R-:W-:-:S05]  /*09d0*/  SHF.R.U32.HI R3, RZ, R10, R3 ;  /* 0x0000000aff037219 */ /* 0x000fca0000011603 */
[----:B------:R-:W2:Y:S01]  /*09e0*/  LDC R17, c[0x0][0x600] ;  /* 0x00018000ff117b82 */ /* 0x000ea20000000800 */
[----:B----4-:R-:W-:-:S07]  /*09f0*/  IMAD R8, R7, R6, R2 ;  /* 0x0000000607087224 */ /* 0x010fce00078e0202 */
[----:B------:R-:W4:Y:S01]  /*0a00*/  LDC R16, c[0x0][0x648] ;  /* 0x00019200ff107b82 */ /* 0x000f220000000800 */
[-C--:B0-----:R-:W-:Y:S02]  /*0a10*/  SHF.L.U32 R2, R5, R14.reuse, RZ ;  /* 0x0000000e05027219 */ /* 0x081fe400000006ff */
[--C-:B------:R-:W-:Y:S02]  /*0a20*/  SHF.R.U64 R22, R23, R14, R3.reuse ;  /* 0x0000000e17167219 */ /* 0x100fe40000001203 */
[----:B------:R-:W-:Y:S02]  /*0a30*/  LOP3.LUT R10, RZ, R2, RZ, 0x33, !PT ;  /* 0x00000002ff0a7212 */ /* 0x000fe400078e33ff */
[-C--:B------:R-:W-:Y:S01]  /*0a40*/  SHF.R.U32.HI R3, RZ, R14.reuse, R3 ;  /* 0x0000000eff037219 */ /* 0x080fe20000011603 */
[----:B------:R-:W0:Y:S01]  /*0a50*/  LDC R21, c[0x0][0x638] ;  /* 0x00018e00ff157b82 */ /* 0x000e220000000800 */
[----:B------:R-:W-:Y:S01]  /*0a60*/  SHF.L.U32 R9, R9, R14, RZ ;  /* 0x0000000e09097219 */ /* 0x000fe200000006ff */
[----:B------:R-:W-:-:S06]  /*0a70*/  IMAD.MOV.U32 R2, RZ, RZ, R22 ;  /* 0x000000ffff027224 */ /* 0x000fcc00078e0016 */
[----:B------:R-:W0:Y:S01]  /*0a80*/  LDC R20, c[0x0][0x610] ;  /* 0x00018400ff147b82 */ /* 0x000e220000000800 */
[----:B-1-3--:R-:W-:Y:S05]  /*0a90*/  @!P0 BRA `(.L_x_6) ;  /* 0x0000000000288947 */ /* 0x00afea0003800000 */
[----:B------:R-:W1:Y:S02]  /*0aa0*/  LDC R7, c[0x0][0x64c] ;  /* 0x00019300ff077b82 */ /* 0x000e640000000800 */
[----:B-1----:R-:W-:-:S05]  /*0ab0*/  IADD3 R7, P0, R22, R7, RZ ;  /* 0x0000000716077210 */ /* 0x002fca0007f1e0ff */
        /* <DEDUP_REMOVED lines=8> */
.L_x_6:
[----:B----4-:R-:W-:Y:S01]  /*0b40*/  SHF.R.U64 R2, R2, R16, R3 ;  /* 0x0000001002027219 */ /* 0x010fe20000001203 */
[----:B--2---:R-:W-:Y:S01]  /*0b50*/  VIADD R3, R17, 0xffffffff ;  /* 0xffffffff11037836 */ /* 0x004fe20000000000 */
[----:B------:R-:W-:Y:S01]  /*0b60*/  LOP3.LUT R10, R23, R10, RZ, 0xc0, !PT ;  /* 0x0000000a170a7212 */ /* 0x000fe200078ec0ff */
[----:B------:R-:W-:Y:S01]  /*0b70*/  IMAD.MOV R11, RZ, RZ, -R11 ;  /* 0x000000ffff0b7224 */ /* 0x000fe200078e0a0b */
[----:B------:R-:W-:Y:S01]  /*0b80*/  R2UR UR35, R24 ;  /* 0x00000000182372ca */ /* 0x000fe200000e0000 */
[----:B------:R-:W-:Y:S01]  /*0b90*/  IMAD.MOV R4, RZ, RZ, -R2 ;  /* 0x000000ffff047224 */ /* 0x000fe200078e0a02 */
[----:B------:R-:W-:Y:S01]  /*0ba0*/  LOP3.LUT R3, R12, R3, RZ, 0xc0, !PT ;  /* 0x000000030c037212 */ /* 0x000fe200078ec0ff */
[----:B------:R-:W-:Y:S02]  /*0bb0*/  @P3 IMAD R8, R13, R11, R0 ;  /* 0x0000000b0d083224 */ /* 0x000fe400078e0200 */
[----:B------:R-:W-:Y:S02]  /*0bc0*/  IMAD R9, R9, R2, R10 ;  /* 0x0000000209097224 */ /* 0x000fe400078e020a */
[----:B0-----:R-:W-:-:S02]  /*0bd0*/  IMAD R0, R4, R21, R22 ;  /* 0x0000001504007224 */ /* 0x001fc400078e0216 */
[----:B------:R-:W-:Y:S02]  /*0be0*/  IMAD R8, R9, R20, R8 ;  /* 0x0000001409087224 */ /* 0x000fe400078e0208 */
[----:B------:R-:W-:Y:S02]  /*0bf0*/  IMAD R3, R0, R17, R3 ;  /* 0x0000001100037224 */ /* 0x000fe400078e0203 */
[----:B------:R-:W-:-:S03]  /*0c00*/  IMAD.MOV.U32 R4, RZ, RZ, 0x1 ;  /* 0x00000001ff047424 */ /* 0x000fc600078e00ff */
[----:B------:R-:W-:Y:S02]  /*0c10*/  SEL R2, R3, R8, !P3 ;  /* 0x0000000803027207 */ /* 0x000fe40005800000 */
[----:B------:R-:W-:-:S03]  /*0c20*/  SEL R0, R8, R3, !P3 ;  /* 0x0000000308007207 */ /* 0x000fc60005800000 */
[----:B------:R0:W-:Y:S04]  /*0c30*/  STL [R1+0x8], R2 ;  /* 0x0000080201007387 */ /* 0x0001e80000100800 */
[----:B------:R0:W-:Y:S02]  /*0c40*/  STL [R1+0xc], R0 ;  /* 0x00000c0001007387 */ /* 0x0001e40000100800 */
.L_x_4:
[----:B------:R-:W-:-:S08]  /*0c50*/  NOP ;  /* 0x0000000000007918 */ /* 0x000fd00000000000 */
[----:B------:R-:W1:Y:S02]  /*0c60*/  USETMAXREG.TRY_ALLOC.CTAPOOL UP0, 0xe8 ;  /* 0x000000e8000079c8 */ /* 0x000e640008000600 */
[----:B-1----:R-:W-:-:S13]  /*0c70*/  PLOP3.LUT P0, PT, PT, PT, UP0, 0x80, 0x0 ;  /* 0x000000000000781c */ /* 0x002fda0003f0f008 */
[----:B------:R-:W-:Y:S05]  /*0c80*/  @!P0 BRA `(.L_x_4) ;  /* 0xfffffffc00f08947 */ /* 0x000fea000383ffff */
[----:B------:R-:W-:Y:S01]  /*0c90*/  ULDC.64 UR4, c[0x0][0x598] ;  /* 0x0001660000047ab9 */ /* 0x000fe20000000a00 */
[----:B------:R-:W-:Y:S01]  /*0ca0*/  ULDC.64 UR38, c[0x0][0x208] ;  /* 0x0000820000267ab9 */ /* 0x000fe20000000a00 */
[----:B------:R-:W-:-:S04]  /*0cb0*/  ISETP.NE.U32.AND P0, PT, RZ, UR4, PT ;  /* 0x00000004ff007c0c */ /* 0x000fc8000bf05070 */
[----:B------:R-:W-:-:S13]  /*0cc0*/  ISETP.NE.AND.EX P0, PT, RZ, UR5, PT, P0 ;  /* 0x00000005ff007c0c */ /* 0x000fda000bf05300 */
[----:B------:R-:W-:Y:S05]  /*0cd0*/  @!P0 BRA `(.L_x_7) ;  /* 0x0000000000208947 */ /* 0x000fea0003800000 */
[----:B0-----:R-:W0:Y:S02]  /*0ce0*/  LDC.64 R2, c[0x0][0x598] ;  /* 0x00016600ff027b82 */ /* 0x001e240000000a00 */
[----:B0-----:R-:W2:Y:S02]  /*0cf0*/  LDG.E.64 R2, desc[UR38][R2.64] ;  /* 0x0000002602027981 */ /* 0x001ea4000c1e1b00 */
[----:B--2---:R-:W-:-:S04]  /*0d00*/  ISETP.NE.U32.AND P0, PT, R2, RZ, PT ;  /* 0x000000ff0200720c */ /* 0x004fc80003f05070 */
[----:B------:R-:W-:-:S13]  /*0d10*/  ISETP.NE.AND.EX P0, PT, R3, RZ, PT, P0 ;  /* 0x000000ff0300720c */ /* 0x000fda0003f05300 */
[----:B------:R-:W-:Y:S05]  /*0d20*/  @!P0 BRA `(.L_x_7) ;  /* 0x00000000000c8947 */ /* 0x000fea0003800000 */
[----:B------:R-:W2:Y:S02]  /*0d30*/  LD.E R2, desc[UR38][R2.64] ;  /* 0x0000002602027980 */ /* 0x000ea4000c101900 */
[----:B--2---:R-:W-:Y:S01]  /*0d40*/  R2UR UR34, R2 ;  /* 0x00000000022272ca */ /* 0x004fe200000e0000 */
[----:B------:R-:W-:-:S14]  /*0d50*/  BRA `(.L_x_8) ;  /* 0x0000000000247947 */ /* 0x000fdc0003800000 */
.L_x_7:
[----:B------:R-:W-:Y:S02]  /*0d60*/  ULDC.64 UR4, c[0x0][0x588] ;  /* 0x0001620000047ab9 */ /* 0x000fe40000000a00 */
[----:B------:R-:W-:-:S04]  /*0d70*/  ISETP.NE.U32.AND P0, PT, RZ, UR4, PT ;  /* 0x00000004ff007c0c */ /* 0x000fc8000bf05070 */
[----:B------:R-:W-:-:S13]  /*0d80*/  ISETP.NE.AND.EX P0, PT, RZ, UR5, PT, P0 ;  /* 0x00000005ff007c0c */ /* 0x000fda000bf05300 */
[----:B------:R-:W-:Y:S05]  /*0d90*/  @!P0 BRA `(.L_x_9) ;  /* 0x0000000000108947 */ /* 0x000fea0003800000 */
[----:B0-----:R-:W0:Y:S02]  /*0da0*/  LDC.64 R2, c[0x0][0x588] ;  /* 0x00016200ff027b82 */ /* 0x001e240000000a00 */
[----:B0-----:R-:W2:Y:S02]  /*0db0*/  LDG.E R2, desc[UR38][R2.64] ;  /* 0x0000002602027981 */ /* 0x001ea4000c1e1900 */
[----:B--2---:R-:W-:Y:S01]  /*0dc0*/  R2UR UR34, R2 ;  /* 0x00000000022272ca */ /* 0x004fe200000e0000 */
[----:B------:R-:W-:-:S14]  /*0dd0*/  BRA `(.L_x_8) ;  /* 0x0000000000047947 */ /* 0x000fdc0003800000 */
.L_x_9:
[----:B------:R-:W-:-:S05]  /*0de0*/  ULDC UR34, c[0x0][0x580] ;  /* 0x0001600000227ab9 */ /* 0x000fca0000000800 */
.L_x_8:
[----:B------:R-:W-:Y:S02]  /*0df0*/  ULDC.64 UR4, c[0x0][0x5a0] ;  /* 0x0001680000047ab9 */ /* 0x000fe40000000a00 */
        /* <DEDUP_REMOVED lines=11> */
.L_x_10:
        /* <DEDUP_REMOVED lines=8> */
.L_x_12:
[----:B------:R-:W-:-:S05]  /*0f30*/  ULDC UR33, c[0x0][0x584] ;  /* 0x0001610000217ab9 */ /* 0x000fca0000000800 */
.L_x_11:
[----:B------:R-:W-:-:S13]  /*0f40*/  LOP3.LUT P0, RZ, R4, 0xff, RZ, 0xc0, !PT ;  /* 0x000000ff04ff7812 */ /* 0x000fda000780c0ff */
[----:B------:R-:W-:Y:S05]  /*0f50*/  @!P0 EXIT ;  /* 0x000000000000894d */ /* 0x000fea0003800000 */
[----:B------:R-:W-:Y:S01]  /*0f60*/  ULDC UR4, c[0x0][0x28c] ;  /* 0x0000a30000047ab9 */ /* 0x000fe20000000800 */
[----:B------:R-:W-:Y:S02]  /*0f70*/  ULOP3.LUT UR15, UR6, 0x1, URZ, 0xfc, !UPT ;  /* 0x00000001060f7892 */ /* 0x000fe4000f8efc3f */
[----:B------:R-:W-:Y:S01]  /*0f80*/  UIADD3 UR4, UR4, 0xff, URZ ;  /* 0x000000ff04047890 */ /* 0x000fe2000fffe03f */
[----:B------:R-:W-:-:S03]  /*0f90*/  UMOV UR14, URZ ;  /* 0x0000003f000e7c82 */ /* 0x000fc60008000000 */
[----:B------:R-:W-:-:S04]  /*0fa0*/  USHF.R.S32.HI UR5, URZ, 0x1f, UR4 ;  /* 0x0000001f3f057899 */ /* 0x000fc80008011404 */
[----:B------:R-:W-:-:S03]  /*0fb0*/  ULEA.HI UR5, UR5, UR4, URZ, 0x8 ;  /* 0x0000000405057291 */ /* 0x000fc6000f8f403f */
[----:B------:R-:W-:Y:S01]  /*0fc0*/  UMOV UR4, URZ ;  /* 0x0000003f00047c82 */ /* 0x000fe20008000000 */
[----:B------:R-:W-:-:S12]  /*0fd0*/  USHF.R.S32.HI UR32, URZ, 0x8, UR5 ;  /* 0x000000083f207899 */ /* 0x000fd80008011405 */
.L_x_261:
[----:B0-----:R-:W0:Y:S01]  /*0fe0*/  S2R R0, SR_TID.X ;  /* 0x0000000000007919 */ /* 0x001e220000002100 */
[----:B-1----:R-:W1:Y:S01]  /*0ff0*/  S2UR UR11, SR_CgaCtaId ;  /* 0x00000000000b79c3 */ /* 0x002e620000008800 */
[----:B------:R-:W-:Y:S01]  /*1000*/  UMOV UR10, 0x400 ;  /* 0x00000400000a7882 */ /* 0x000fe20000000000 */
[----:B------:R-:W-:Y:S01]  /*1010*/  UMOV UR5, URZ ;  /* 0x0000003f00057c82 */ /* 0x000fe20008000000 */
[----:B------:R-:W-:Y:S01]  /*1020*/  UMOV UR16, URZ ;  /* 0x0000003f00107c82 */ /* 0x000fe20008000000 */
[----:B------:R-:W-:Y:S01]  /*1030*/  UMOV UR17, URZ ;  /* 0x0000003f00117c82 */ /* 0x000fe20008000000 */
[----:B------:R-:W-:Y:S01]  /*1040*/  UMOV UR9, UR4 ;  /* 0x0000000400097c82 */ /* 0x000fe20008000000 */
[----:B------:R-:W-:Y:S01]  /*1050*/  UMOV UR12, UR14 ;  /* 0x0000000e000c7c82 */ /* 0x000fe20008000000 */
[----:B------:R-:W-:Y:S01]  /*1060*/  IMAD.MOV.U32 R224, RZ, RZ, RZ ;  /* 0x000000ffffe07224 */ /* 0x000fe200078e00ff */
[----:B------:R-:W-:Y:S02]  /*1070*/  CS2R R4, SRZ ;  /* 0x0000000000047805 */ /* 0x000fe4000001ff00 */
[----:B------:R-:W-:-:S02]  /*1080*/  CS2R R6, SRZ ;  /* 0x0000000000067805 */ /* 0x000fc4000001ff00 */
[----:B------:R-:W-:Y:S02]  /*1090*/  CS2R R8, SRZ ;  /* 0x0000000000087805 */ /* 0x000fe4000001ff00 */
[----:B------:R-:W-:Y:S02]  /*10a0*/  CS2R R10, SRZ ;  /* 0x00000000000a7805 */ /* 0x000fe4000001ff00 */
[----:B------:R-:W-:Y:S02]  /*10b0*/  CS2R R12, SRZ ;  /* 0x00000000000c7805 */ /* 0x000fe4000001ff00 */
[----:B------:R-:W-:Y:S02]  /*10c0*/  CS2R R14, SRZ ;  /* 0x00000000000e7805 */ /* 0x000fe4000001ff00 */
        /* <DEDUP_REMOVED lines=9> */
[----:B------:R-:W-:Y:S01]  /*1160*/  CS2R R146, SRZ ;  /* 0x0000000000927805 */ /* 0x000fe2000001ff00 */
[----:B-1----:R-:W-:Y:S01]  /*1170*/  ULEA UR10, UR11, UR10, 0x18 ;  /* 0x0000000a0b0a7291 */ /* 0x002fe2000f8ec03f */
[----:B------:R-:W-:Y:S02]  /*1180*/  CS2R R148, SRZ ;  /* 0x0000000000947805 */ /* 0x000fe4000001ff00 */
[----:B------:R-:W-:Y:S02]  /*1190*/  CS2R R150, SRZ ;  /* 0x0000000000967805 */ /* 0x000fe4000001ff00 */
[----:B------:R-:W-:Y:S02]  /*11a0*/  CS2R R152, SRZ ;  /* 0x0000000000987805 */ /* 0x000fe4000001ff00 */
[----:B------:R-:W-:-:S02]  /*11b0*/  CS2R R154, SRZ ;  /* 0x00000000009a7805 */ /* 0x000fc4000001ff00 */
[----:B------:R-:W-:Y:S02]  /*11c0*/  CS2R R156, SRZ ;  /* 0x00000000009c7805 */ /* 0x000fe4000001ff00 */
[----:B------:R-:W-:Y:S02]  /*11d0*/  CS2R R158, SRZ ;  /* 0x00000000009e7805 */ /* 0x000fe4000001ff00 */
[----:B0-----:R-:W-:Y:S02]  /*11e0*/  LOP3.LUT R0, R0, 0x80, RZ, 0xc0, !PT ;  /* 0x0000008000007812 */ /* 0x001fe400078ec0ff */
[----:B------:R-:W-:Y:S02]  /*11f0*/  CS2R R160, SRZ ;  /* 0x0000000000a07805 */ /* 0x000fe4000001ff00 */
[----:B------:R-:W-:Y:S02]  /*1200*/  CS2R R162, SRZ ;  /* 0x0000000000a27805 */ /* 0x000fe4000001ff00 */
[----:B------:R-:W-:-:S02]  /*1210*/  CS2R R164, SRZ ;  /* 0x0000000000a47805 */ /* 0x000fc4000001ff00 */
[----:B----4-:R-:W-:Y:S02]  /*1220*/  SHF.R.U32.HI R2, RZ, 0x7, R0 ;  /* 0x00000007ff027819 */ /* 0x010fe40000011600 */
[----:B------:R-:W-:Y:S01]  /*1230*/  CS2R R166, SRZ ;  /* 0x0000000000a67805 */ /* 0x000fe2000001ff00 */
[----:B------:R-:W0:Y:S01]  /*1240*/  LDC R0, c[0x0][0x28c] ;  /* 0x0000a300ff007b82 */ /* 0x000e220000000800 */
[----:B------:R-:W-:Y:S02]  /*1250*/  CS2R R168, SRZ ;  /* 0x0000000000a87805 */ /* 0x000fe4000001ff00 */
[----:B------:R-:W-:Y:S02]  /*1260*/  CS2R R170, SRZ ;  /* 0x0000000000aa7805 */ /* 0x000fe4000001ff00 */
[----:B------:R-:W-:Y:S01]  /*1270*/  CS2R R172, SRZ ;  /* 0x0000000000ac7805 */ /* 0x000fe2000001ff00 */
[----:B------:R-:W1:Y:S01]  /*1280*/  SHFL.IDX PT, R2, R2, RZ, 0x1f ;  /* 0x00001fff02027589 */ /* 0x000e6200000e0000 */
        /* <DEDUP_REMOVED lines=19> */
[----:B0-----:R-:W-:Y:S01]  /*13c0*/  ISETP.GE.AND P0, PT, R0, 0x1, PT ;  /* 0x000000010000780c */ /* 0x001fe20003f06270 */
[----:B------:R-:W-:Y:S01]  /*13d0*/  IMAD.MOV.U32 R0, RZ, RZ, RZ ;  /* 0x000000ffff007224 */ /* 0x000fe200078e00ff */
[----:B------:R-:W-:Y:S02]  /*13e0*/  CS2R R212, SRZ ;  /* 0x0000000000d47805 */ /* 0x000fe4000001ff00 */
[----:B------:R-:W-:Y:S02]  /*13f0*/  CS2R R214, SRZ ;  /* 0x0000000000d67805 */ /* 0x000fe4000001ff00 */
[----:B-1----:R-:W-:Y:S02]  /*1400*/  R2UR UR7, R2 ;  /* 0x00000000020772ca */ /* 0x002fe400000e0000 */
        /* <DEDUP_REMOVED lines=11> */
[----:B------:R-:W-:Y:S01]  /*14c0*/  CS2R R132, SRZ ;  /* 0x0000000000847805 */ /* 0x000fe2000001ff00 */
[----:B------:R-:W-:Y:S01]  /*14d0*/  ULEA.HI UR8, UR7, UR7, URZ, 0x1 ;  /* 0x0000000707087291 */ /* 0x000fe2000f8f083f */
[----:B------:R-:W-:Y:S02]  /*14e0*/  CS2R R134, SRZ ;  /* 0x0000000000867805 */ /* 0x000fe4000001ff00 */
[----:B------:R-:W-:-:S02]  /*14f0*/  CS2R R104, SRZ ;  /* 0x0000000000687805 */ /* 0x000fc4000001ff00 */
[----:B------:R-:W-:Y:S01]  /*1500*/  CS2R R106, SRZ ;  /* 0x00000000006a7805 */ /* 0x000fe2000001ff00 */
[----:B------:R-:W-:Y:S01]  /*1510*/  ULOP3.LUT UR8, UR8, 0x7fffe, URZ, 0xc0, !UPT ;  /* 0x0007fffe08087892 */ /* 0x000fe2000f8ec03f */
[----:B------:R-:W-:Y:S02]  /*1520*/  CS2R R108, SRZ ;  /* 0x00000000006c7805 */ /* 0x000fe4000001ff00 */
[----:B------:R-:W-:Y:S02]  /*1530*/  CS2R R110, SRZ ;  /* 0x00000000006e7805 */ /* 0x000fe4000001ff00 */
[----:B------:R-:W-:Y:S01]  /*1540*/  CS2R R112, SRZ ;  /* 0x0000000000707805 */ /* 0x000fe2000001ff00 */
[----:B------:R-:W-:Y:S01]  /*1550*/  UIADD3 UR8, UR7, -UR8, URZ ;  /* 0x8000000807087290 */ /* 0x000fe2000fffe03f */
[----:B------:R-:W-:Y:S02]  /*1560*/  CS2R R114, SRZ ;  /* 0x0000000000727805 */ /* 0x000fe4000001ff00 */
[----:B------:R-:W-:-:S02]  /*1570*/  CS2R R116, SRZ ;  /* 0x0000000000747805 */ /* 0x000fc4000001ff00 */
[----:B------:R-:W-:Y:S01]  /*1580*/  CS2R R118, SRZ ;  /* 0x0000000000767805 */ /* 0x000fe2000001ff00 */
[----:B------:R-:W-:Y:S01]  /*1590*/  ULEA UR8, UR8, UR10, 0xd ;  /* 0x0000000a08087291 */ /* 0x000fe2000f8e683f */
[----:B------:R-:W-:Y:S02]  /*15a0*/  CS2R R88, SRZ ;  /* 0x0000000000587805 */ /* 0x000fe4000001ff00 */
[----:B------:R-:W-:Y:S02]  /*15b0*/  CS2R R90, SRZ ;  /* 0x00000000005a7805 */ /* 0x000fe4000001ff00 */
[----:B------:R-:W-:Y:S01]  /*15c0*/  CS2R R92, SRZ ;  /* 0x00000000005c7805 */ /* 0x000fe2000001ff00 */
[----:B------:R-:W-:Y:S01]  /*15d0*/  UIADD3 UR8, UR8, 0x100, URZ ;  /* 0x0000010008087890 */ /* 0x000fe2000fffe03f */
[----:B------:R-:W-:Y:S02]  /*15e0*/  CS2R R94, SRZ ;  /* 0x00000000005e7805 */ /* 0x000fe4000001ff00 */
[----:B------:R-:W-:-:S02]  /*15f0*/  CS2R R96, SRZ ;  /* 0x0000000000607805 */ /* 0x000fc4000001ff00 */
[----:B------:R-:W-:Y:S01]  /*1600*/  CS2R R98, SRZ ;  /* 0x0000000000627805 */ /* 0x000fe2000001ff00 */
[----:B------:R-:W-:Y:S01]  /*1610*/  USHF.R.U32.HI UR8, URZ, 0x4, UR8 ;  /* 0x000000043f087899 */ /* 0x000fe20008011608 */
[----:B------:R-:W-:Y:S02]  /*1620*/  CS2R R100, SRZ ;  /* 0x0000000000647805 */ /* 0x000fe4000001ff00 */
[----:B------:R-:W-:Y:S02]  /*1630*/  CS2R R102, SRZ ;  /* 0x0000000000667805 */ /* 0x000fe4000001ff00 */
[----:B------:R-:W-:Y:S01]  /*1640*/  CS2R R72, SRZ ;  /* 0x0000000000487805 */ /* 0x000fe2000001ff00 */
[----:B------:R-:W-:Y:S01]  /*1650*/  ULOP3.LUT UR11, UR8, 0x3fff, URZ, 0xc0, !UPT ;  /* 0x00003fff080b7892 */ /* 0x000fe2000f8ec03f */
        /* <DEDUP_REMOVED lines=23> */
[----:B---3--:R-:W-:Y:S02]  /*17d0*/  CS2R R24, SRZ ;  /* 0x0000000000187805 */ /* 0x008fe4000001ff00 */
[----:B------:R-:W-:Y:S02]  /*17e0*/  CS2R R26, SRZ ;  /* 0x00000000001a7805 */ /* 0x000fe4000001ff00 */
[----:B--2---:R-:W-:-:S02]  /*17f0*/  CS2R R28, SRZ ;  /* 0x00000000001c7805 */ /* 0x004fc4000001ff00 */
[----:B------:R-:W-:Y:S02]  /*1800*/  CS2R R30, SRZ ;  /* 0x00000000001e7805 */ /* 0x000fe4000001ff00 */
[----:B------:R-:W-:Y:S02]  /*1810*/  CS2R R32, SRZ ;  /* 0x0000000000207805 */ /* 0x000fe4000001ff00 */
[----:B------:R-:W-:Y:S02]  /*1820*/  CS2R R34, SRZ ;  /* 0x0000000000227805 */ /* 0x000fe4000001ff00 */
[----:B------:R-:W-:Y:S02]  /*1830*/  CS2R R36, SRZ ;  /* 0x0000000000247805 */ /* 0x000fe4000001ff00 */
[----:B------:R-:W-:Y:S01]  /*1840*/  CS2R R38, SRZ ;  /* 0x0000000000267805 */ /* 0x000fe2000001ff00 */
[----:B------:R-:W-:Y:S06]  /*1850*/  @!P0 BRA `(.L_x_13) ;  /* 0x0000001800d08947 */ /* 0x000fec0003800000 */
[----:B------:R-:W-:-:S06]  /*1860*/  UISETP.NE.AND UP0, UPT, UR15, 0x3, UPT ;  /* 0x000000030f00788c */ /* 0x000fcc000bf05270 */
[----:B------:R-:W-:-:S13]  /*1870*/  PLOP3.LUT P1, PT, PT, PT, UP0, 0x80, 0x0 ;  /* 0x000000000000781c */ /* 0x000fda0003f2f008 */
[----:B------:R-:W-:Y:S05]  /*1880*/  @!P1 BRA `(.L_x_14) ;  /* 0x0000000000049947 */ /* 0x000fea0003800000 */
[----:B------:R-:W-:Y:S01]  /*1890*/  BPT.TRAP 0x1 ;  /* 0x000000040000795c */ /* 0x000fe20000300000 */
.L_x_14:
[----:B------:R-:W-:Y:S01]  /*18a0*/  ULEA UR5, UR4, UR10, 0x3 ;  /* 0x0000000a04057291 */ /* 0x000fe2000f8e183f */
[----:B------:R-:W-:-:S05]  /*18b0*/  IMAD.U32 R0, RZ, RZ, UR14 ;  /* 0x0000000eff007e24 */ /* 0x000fca000f8e00ff */
[----:B------:R-:W-:-:S04]  /*18c0*/  SHF.L.U32 R0, R0, 0x1f, RZ ;  /* 0x0000001f00007819 */ /* 0x000fc800000006ff */
[----:B------:R0:W1:Y:S01]  /*18d0*/  SYNCS.PHASECHK.TRANS64.TRYWAIT P0, [UR5], R0 ;  /* 0x00000000ff0075a7 */ /* 0x0000620008000145 */
[----:B------:R-:W-:Y:S05]  /*18e0*/  @!P1 BRA `(.L_x_15) ;  /* 0x0000000000049947 */ /* 0x000fea0003800000 */
[----:B------:R-:W-:Y:S01]  /*18f0*/  BPT.TRAP 0x1 ;  /* 0x000000040000795c */ /* 0x000fe20000300000 */
.L_x_15:
[----:B-1----:R-:W-:Y:S05]  /*1900*/  @P0 BRA `(.L_x_16) ;  /* 0x0000000000080947 */ /* 0x002fea0003800000 */
[----:B------:R-:W1:Y:S02]  /*1910*/  SYNCS.PHASECHK.TRANS64.TRYWAIT P0, [UR5], R0 ;  /* 0x00000000ff0075a7 */ /* 0x000e640008000145 */
[----:B-1----:R-:W-:Y:S05]  /*1920*/  @!P0 BRA `(.L_x_17) ;  /* 0x000000e000388947 */ /* 0x002fea0003800000 */
.L_x_16:
[----:B------:R-:W-:Y:S01]  /*1930*/  UIADD3 UR5, UR10, 0x10100, URZ ;  /* 0x000101000a057890 */ /* 0x000fe2000fffe03f */
[----:B------:R-:W-:Y:S01]  /*1940*/  WARPGROUP.ARRIVE ;  /* 0x00000000000079c5 */ /* 0x000fe20000000000 */
[----:B------:R-:W-:Y:S01]  /*1950*/  ULOP3.LUT UR12, UR11, 0x10000, URZ, 0xfc, !UPT ;  /* 0x000100000b0c7892 */ /* 0x000fe2000f8efc3f */
[----:B------:R-:W-:Y:S01]  /*1960*/  IMAD.MOV.U32 R224, RZ, RZ, RZ ;  /* 0x000000ffffe07224 */ /* 0x000fe200078e00ff */
[----:B------:R-:W-:Y:S01]  /*1970*/  USHF.R.U32.HI UR5, URZ, 0x4, UR5 ;  /* 0x000000043f057899 */ /* 0x000fe20008011605 */
[----:B01----:R-:W-:Y:S01]  /*1980*/  IMAD.MOV.U32 R0, RZ, RZ, RZ ;  /* 0x000000ffff007224 */ /* 0x003fe200078e00ff */
[----:B------:R-:W-:Y:S01]  /*1990*/  ULEA UR12, UR4, UR12, 0xb ;  /* 0x0000000c040c7291 */ /* 0x000fe2000f8e583f */
[----:B------:R-:W-:Y:S01]  /*19a0*/  CS2R R2, SRZ ;  /* 0x0000000000027805 */ /* 0x000fe2000001ff00 */
[----:B------:R-:W-:Y:S01]  /*19b0*/  ULOP3.LUT UR5, UR5, 0x3fff, URZ, 0xc0, !UPT ;  /* 0x00003fff05057892 */ /* 0x000fe2000f8ec03f */
[----:B------:R-:W-:Y:S01]  /*19c0*/  CS2R R4, SRZ ;  /* 0x0000000000047805 */ /* 0x000fe2000001ff00 */
[----:B------:R-:W-:Y:S01]  /*19d0*/  UMOV UR17, 0x40000040 ;  /* 0x4000004000117882 */ /* 0x000fe20000000000 */
[----:B------:R-:W-:Y:S01]  /*19e0*/  UMOV UR19, 0x40000040 ;  /* 0x4000004000137882 */ /* 0x000fe20000000000 */
[----:B------:R-:W-:Y:S01]  /*19f0*/  ULOP3.LUT UR5, UR5, 0x10000, URZ, 0xfc, !UPT ;  /* 0x0001000005057892 */ /* 0x000fe2000f8efc3f */
[----:B------:R-:W-:Y:S01]  /*1a00*/  CS2R R6, SRZ ;  /* 0x0000000000067805 */ /* 0x000fe2000001ff00 */
[----:B------:R-:W-:Y:S01]  /*1a10*/  UMOV UR16, UR12 ;  /* 0x0000000c00107c82 */ /* 0x000fe20008000000 */
[----:B------:R-:W-:Y:S01]  /*1a20*/  CS2R R8, SRZ ;  /* 0x0000000000087805 */ /* 0x000fe2000001ff00 */
[----:B------:R-:W-:Y:S01]  /*1a30*/  UIMAD UR8, UR4, 0xe00, UR5 ;  /* 0x00000e00040878a4 */ /* 0x000fe2000f8e0205 */
[----:B------:R-:W-:-:S02]  /*1a40*/  CS2R R10, SRZ ;  /* 0x00000000000a7805 */ /* 0x000fc4000001ff00 */
[----:B------:R-:W-:Y:S02]  /*1a50*/  CS2R R12, SRZ ;  /* 0x00000000000c7805 */ /* 0x000fe4000001ff00 */
[----:B------:R-:W-:Y:S01]  /*1a60*/  CS2R R14, SRZ ;  /* 0x00000000000e7805 */ /* 0x000fe2000001ff00 */
[----:B------:R-:W-:Y:S01]  /*1a70*/  UIADD3 UR5, UR8, 0x100, URZ ;  /* 0x0000010008057890 */ /* 0x000fe2000fffe03f */
[----:B------:R-:W-:Y:S01]  /*1a80*/  CS2R R16, SRZ ;  /* 0x0000000000107805 */ /* 0x000fe2000001ff00 */
[----:B------:R-:W-:Y:S01]  /*1a90*/  UIADD3 UR7, UR8, 0x200, URZ ;  /* 0x0000020008077890 */ /* 0x000fe2000fffe03f */
[----:B------:R-:W-:Y:S01]  /*1aa0*/  CS2R R18, SRZ ;  /* 0x0000000000127805 */ /* 0x000fe2000001ff00 */
[----:B------:R-:W-:Y:S01]  /*1ab0*/  UMOV UR18, UR8 ;  /* 0x0000000800127c82 */ /* 0x000fe20008000000 */
[----:B------:R-:W-:Y:S01]  /*1ac0*/  UIADD3 UR9, UR8, 0x902, URZ ;  /* 0x0000090208097890 */ /* 0x000fe2000fffe03f */
[----:B------:R-:W-:Y:S01]  /*1ad0*/  QGMMA.64x32x32.F32.E4M3.E4M3 R120, gdesc[UR16], RZ, !UPT ;  /* 0x00600000107879f3 */ /* 0x000fe2000c7008ff */
[----:B------:R-:W-:Y:S01]  /*1ae0*/  UMOV UR18, UR5 ;  /* 0x0000000500127c82 */ /* 0x000fe20008000000 */
[----:B------:R-:W-:Y:S01]  /*1af0*/  UMOV UR19, 0x40000040 ;  /* 0x4000004000137882 */ /* 0x000fe20000000000 */
[----:B------:R-:W-:Y:S01]  /*1b00*/  UIADD3 UR5, UR8, 0x300, URZ ;  /* 0x0000030008057890 */ /* 0x000fe2000fffe03f */
[----:B------:R-:W-:Y:S01]  /*1b10*/  QGMMA.64x32x32.F32.E4M3.E4M3 R104, gdesc[UR16], RZ, !UPT ;  /* 0x00600000106879f3 */ /* 0x000fe2000c7008ff */
[----:B------:R-:W-:Y:S01]  /*1b20*/  UMOV UR18, UR7 ;  /* 0x0000000700127c82 */ /* 0x000fe20008000000 */
[----:B------:R-:W-:Y:S01]  /*1b30*/  UMOV UR19, 0x40000040 ;  /* 0x4000004000137882 */ /* 0x000fe20000000000 */
[----:B------:R-:W-:Y:S01]  /*1b40*/  UIADD3 UR7, UR8, 0x400, URZ ;  /* 0x0000040008077890 */ /* 0x000fe2000fffe03f */
[----:B------:R-:W-:Y:S01]  /*1b50*/  QGMMA.64x32x32.F32.E4M3.E4M3 R88, gdesc[UR16], RZ, !UPT ;  /* 0x00600000105879f3 */ /* 0x000fe2000c7008ff */
[----:B------:R-:W-:Y:S01]  /*1b60*/  UMOV UR19, 0x40000040 ;  /* 0x4000004000137882 */ /* 0x000fe20000000000 */
[----:B------:R-:W-:Y:S01]  /*1b70*/  UMOV UR18, UR5 ;  /* 0x0000000500127c82 */ /* 0x000fe20008000000 */
        /* <DEDUP_REMOVED lines=14> */
[----:B------:R-:W-:Y:S01]  /*1c60*/  UIADD3 UR16, UR12, 0x2, URZ ;  /* 0x000000020c107890 */ /* 0x000fe2000fffe03f */
[----:B------:R-:W-:Y:S01]  /*1c70*/  CS2R R20, SRZ ;  /* 0x0000000000147805 */ /* 0x000fe2000001ff00 */
[----:B------:R-:W-:Y:S01]  /*1c80*/  UIADD3 UR18, UR8, 0x2, URZ ;  /* 0x0000000208127890 */ /* 0x000fe2000fffe03f */
[----:B------:R-:W-:Y:S01]  /*1c90*/  CS2R R22, SRZ ;  /* 0x0000000000167805 */ /* 0x000fe2000001ff00 */
[----:B------:R-:W-:Y:S01]  /*1ca0*/  UMOV UR17, 0x40000040 ;  /* 0x4000004000117882 */ /* 0x000fe20000000000 */
[----:B------:R-:W-:Y:S01]  /*1cb0*/  UMOV UR19, 0x40000040 ;  /* 0x4000004000137882 */ /* 0x000fe20000000000 */
        /* <DEDUP_REMOVED lines=29> */
[----:B------:R-:W-:Y:S01]  /*1e90*/  QGMMA.64x32x32.F32.E4M3.E4M3 R120, gdesc[UR16], R120 ;  /* 0x00600000107879f3 */ /* 0x000fe20008700878 */
[----:B------:R-:W-:Y:S01]  /*1ea0*/  UMOV UR18, UR5 ;  /* 0x0000000500127c82 */ /* 0x000fe20008000000 */
[----:B------:R-:W-:Y:S01]  /*1eb0*/  UMOV UR19, 0x40000040 ;  /* 0x4000004000137882 */ /* 0x000fe20000000000 */
[----:B------:R-:W-:Y:S01]  /*1ec0*/  UIADD3 UR5, UR8, 0x302, URZ ;  /* 0x0000030208057890 */ /* 0x000fe2000fffe03f */
[----:B------:R-:W-:Y:S01]  /*1ed0*/  QGMMA.64x32x32.F32.E4M3.E4M3 R104, gdesc[UR16], R104 ;  /* 0x00600000106879f3 */ /* 0x000fe20008700868 */
[----:B------:R-:W-:Y:S01]  /*1ee0*/  UMOV UR18, UR7 ;  /* 0x0000000700127c82 */ /* 0x000fe20008000000 */
[----:B------:R-:W-:Y:S01]  /*1ef0*/  UMOV UR19, 0x40000040 ;  /* 0x4000004000137882 */ /* 0x000fe20000000000 */
[----:B------:R-:W-:Y:S01]  /*1f00*/  UIADD3 UR7, UR8, 0x402, URZ ;  /* 0x0000040208077890 */ /* 0x000fe2000fffe03f */
[----:B------:R-:W-:Y:S01]  /*1f10*/  QGMMA.64x32x32.F32.E4M3.E4M3 R88, gdesc[UR16], R88 ;  /* 0x00600000105879f3 */ /* 0x000fe20008700858 */
[----:B------:R-:W-:Y:S01]  /*1f20*/  UMOV UR19, 0x40000040 ;  /* 0x4000004000137882 */ /* 0x000fe20000000000 */
[----:B------:R-:W-:Y:S01]  /*1f30*/  UMOV UR18, UR5 ;  /* 0x0000000500127c82 */ /* 0x000fe20008000000 */
        /* <DEDUP_REMOVED lines=58> */
[----:B------:R-:W-:-:S02]  /*22e0*/  UIADD3 UR16, UR12, 0x6, URZ ;  /* 0x000000060c107890 */ /* 0x000fc4000fffe03f */
[----:B------:R-:W-:Y:S01]  /*22f0*/  UIADD3 UR18, UR8, 0x6, URZ ;  /* 0x0000000608127890 */ /* 0x000fe2000fffe03f */
[----:B------:R-:W-:Y:S01]  /*2300*/  UMOV UR17, 0x40000040 ;  /* 0x4000004000117882 */ /* 0x000fe20000000000 */
[----:B------:R-:W-:-:S07]  /*2310*/  UMOV UR19, 0x40000040 ;  /* 0x4000004000137882 */ /* 0x000fce0000000000 */
        /* <DEDUP_REMOVED lines=48> */
[----:B------:R-:W-:Y:S01]  /*2620*/  UMOV UR5, 0x8 ;  /* 0x0000000800057882 */ /* 0x000fe20000000000 */
        /* <DEDUP_REMOVED lines=69> */
[----:B------:R-:W-:Y:S01]  /*2a80*/  UIADD3 UR7, UR8, 0xa06, URZ ;  /* 0x00000a0608077890 */ /* 0x000fe2000fffe03f */
[----:B------:R-:W-:Y:S02]  /*2a90*/  UMOV UR19, 0x40000040 ;  /* 0x4000004000137882 */ /* 0x000fe40000000000 */
[----:B------:R-:W-:Y:S01]  /*2aa0*/  QGMMA.64x32x32.F32.E4M3.E4M3 R104, gdesc[UR16], R104 ;  /* 0x00600000106879f3 */ /* 0x000fe20008700868 */
[----:B------:R-:W-:Y:S01]  /*2ab0*/  UMOV UR18, UR9 ;  /* 0x0000000900127c82 */ /* 0x000fe20008000000 */
[----:B------:R-:W-:Y:S01]  /*2ac0*/  UMOV UR19, 0x40000040 ;  /* 0x4000004000137882 */ /* 0x000fe20000000000 */
[----:B------:R-:W-:Y:S01]  /*2ad0*/  UIADD3 UR9, UR8, 0xb06, URZ ;  /* 0x00000b0608097890 */ /* 0x000fe2000fffe03f */
[----:B------:R-:W-:Y:S01]  /*2ae0*/  QGMMA.64x32x32.F32.E4M3.E4M3 R88, gdesc[UR16], R88 ;  /* 0x00600000105879f3 */ /* 0x000fe20008700858 */
[----:B------:R-:W-:Y:S01]  /*2af0*/  UMOV UR18, UR7 ;  /* 0x0000000700127c82 */ /* 0x000fe20008000000 */
[----:B------:R-:W-:Y:S01]  /*2b00*/  UIADD3 UR7, UR8, 0xc06, URZ ;  /* 0x00000c0608077890 */ /* 0x000fe2000fffe03f */
[----:B------:R-:W-:Y:S01]  /*2b10*/  UMOV UR19, 0x40000040 ;  /* 0x4000004000137882 */ /* 0x000fe20000000000 */
[----:B------:R-:W-:Y:S01]  /*2b20*/  UIADD3 UR8, UR8, 0xd06, URZ ;  /* 0x00000d0608087890 */ /* 0x000fe2000fffe03f */
[----:B------:R-:W-:Y:S01]  /*2b30*/  QGMMA.64x32x32.F32.E4M3.E4M3 R72, gdesc[UR16], R72 ;  /* 0x00600000104879f3 */ /* 0x000fe20008700848 */
[----:B------:R-:W-:Y:S01]  /*2b40*/  UMOV UR18, UR9 ;  /* 0x0000000900127c82 */ /* 0x000fe20008000000 */
[----:B------:R-:W-:-:S02]  /*2b50*/  UMOV UR19, 0x40000040 ;  /* 0x4000004000137882 */ /* 0x000fc40000000000 */
[----:B------:R-:W-:Y:S01]  /*2b60*/  QGMMA.64x32x32.F32.E4M3.E4M3 R56, gdesc[UR16], R56 ;  /* 0x00600000103879f3 */ /* 0x000fe20008700838 */
[----:B------:R-:W-:Y:S01]  /*2b70*/  UMOV UR18, UR7 ;  /* 0x0000000700127c82 */ /* 0x000fe20008000000 */
[----:B------:R-:W-:Y:S01]  /*2b80*/  UMOV UR19, 0x40000040 ;  /* 0x4000004000137882 */ /* 0x000fe20000000000 */
[----:B------:R-:W-:Y:S01]  /*2b90*/  ULDC UR7, c[0x0][0x50c] ;  /* 0x0001430000077ab9 */ /* 0x000fe20000000800 */
[----:B------:R-:W-:Y:S01]  /*2ba0*/  QGMMA.64x32x32.F32.E4M3.E4M3 R40, gdesc[UR16], R40 ;  /* 0x00600000102879f3 */ /* 0x000fe20008700828 */
[----:B------:R-:W-:Y:S01]  /*2bb0*/  UISETP.NE.AND UP0, UPT, UR7, 0x8, UPT ;  /* 0x000000080700788c */ /* 0x000fe2000bf05270 */
[----:B------:R-:W-:Y:S01]  /*2bc0*/  UMOV UR18, UR8 ;  /* 0x0000000800127c82 */ /* 0x000fe20008000000 */
[----:B------:R-:W-:Y:S02]  /*2bd0*/  UMOV UR19, 0x40000040 ;  /* 0x4000004000137882 */ /* 0x000fe40000000000 */
[----:B------:R-:W-:Y:S01]  /*2be0*/  QGMMA.64x32x32.F32.E4M3.E4M3 R24, gdesc[UR16], R24, gsb0 ;  /* 0x00600000101879f3 */ /* 0x000fe20008000818 */
[----:B------:R-:W-:-:S06]  /*2bf0*/  USEL UR16, URZ, 0x1, UP0 ;  /* 0x000000013f107887 */ /* 0x000fcc0008000000 */
[----:B------:R-:W-:-:S13]  /*2c00*/  ISETP.NE.AND P0, PT, RZ, UR16, PT ;  /* 0x00000010ff007c0c */ /* 0x000fda000bf05270 */
[----:B------:R-:W-:Y:S05]  /*2c10*/  @!P0 BRA `(.L_x_18) ;  /* 0x0000000400c88947 */ /* 0x000fea0003800000 */
[----:B------:R-:W-:Y:S02]  /*2c20*/  WARPGROUP.DEPBAR.LE gsb0, 0x0 ;  /* 0x00008000000079c5 */ /* 0x000fe40000010000 */
[----:B------:R-:W-:-:S01]  /*2c30*/  FADD R223, RZ, R120 ;  /* 0x00000078ffdf7221 */ /* 0x000fc20000000000 */
[----:B------:R-:W-:Y:S01]  /*2c40*/  FADD R222, RZ, R121 ;  /* 0x00000079ffde7221 */ /* 0x000fe20000000000 */
        /* <DEDUP_REMOVED lines=110> */
[----:B------:R-:W-:-:S06]  /*3330*/  UMOV UR5, URZ ;  /* 0x0000003f00057c82 */ /* 0x000fcc0008000000 */
.L_x_18:
[----:B------:R-:W-:Y:S01]  /*3340*/  UIADD3 UR9, UR4, 0x1, URZ ;  /* 0x0000000104097890 */ /* 0x000fe2000fffe03f */
[----:B------:R-:W-:-:S03]  /*3350*/  UMOV UR17, 0x1 ;  /* 0x0000000100117882 */ /* 0x000fc60000000000 */
[----:B------:R-:W-:-:S04]  /*3360*/  UISETP.NE.AND UP0, UPT, UR9, 0x2, UPT ;  /* 0x000000020900788c */ /* 0x000fc8000bf05270 */
[----:B------:R-:W-:Y:S02]  /*3370*/  USEL UR12, URZ, 0x1, UP0 ;  /* 0x000000013f0c7887 */ /* 0x000fe40008000000 */
[----:B------:R-:W-:Y:S02]  /*3380*/  USEL UR9, UR9, URZ, UP0 ;  /* 0x0000003f09097287 */ /* 0x000fe40008000000 */
[----:B------:R-:W-:-:S12]  /*3390*/  ULOP3.LUT UR12, UR14, UR12, URZ, 0x3c, !UPT ;  /* 0x0000000c0e0c7292 */ /* 0x000fd8000f8e3c3f */
.L_x_13:
[----:B------:R-:W-:-:S04]  /*33a0*/  UISETP.LT.AND UP0, UPT, UR32, 0x1, UPT ;  /* 0x000000012000788c */ /* 0x000fc8000bf01270 */
[----:B------:R-:W-:-:S04]  /*33b0*/  USEL UR7, UR32, 0x1, UP0 ;  /* 0x0000000120077887 */ /* 0x000fc80008000000 */
[----:B------:R-:W-:-:S04]  /*33c0*/  UIADD3 UR13, UR32, -UR7, URZ ;  /* 0x80000007200d7290 */ /* 0x000fc8000fffe03f */
[----:B------:R-:W-:-:S06]  /*33d0*/  UISETP.GE.AND UP0, UPT, UR13, 0x1, UPT ;  /* 0x000000010d00788c */ /* 0x000fcc000bf06270 */
[----:B------:R-:W-:-:S13]  /*33e0*/  PLOP3.LUT P0, PT, PT, PT, UP0, 0x80, 0x0 ;  /* 0x000000000000781c */ /* 0x000fda0003f0f008 */
[----:B------:R-:W-:Y:S05]  /*33f0*/  @!P0 BRA `(.L_x_19) ;  /* 0x0000001c00148947 */ /* 0x000fea0003800000 */
[----:B------:R-:W-:Y:S01]  /*3400*/  UMOV UR7, UR4 ;  /* 0x0000000400077c82 */ /* 0x000fe20008000000 */
[----:B------:R-:W-:-:S05]  /*3410*/  ULDC UR8, c[0x0][0x50c] ;  /* 0x0001430000087ab9 */ /* 0x000fca0000000800 */
.L_x_27:
[----:B------:R-:W-:-:S06]  /*3420*/  UISETP.NE.AND UP0, UPT, UR15, 0x3, UPT ;  /* 0x000000030f00788c */ /* 0x000fcc000bf05270 */
[----:B------:R-:W-:-:S13]  /*3430*/  PLOP3.LUT P1, PT, PT, PT, UP0, 0x80, 0x0 ;  /* 0x000000000000781c */ /* 0x000fda0003f2f008 */
[----:B01----:R-:W-:Y:S05]  /*3440*/  @!P1 BRA `(.L_x_20) ;  /* 0x0000000000049947 */ /* 0x003fea0003800000 */
[----:B------:R-:W-:Y:S01]  /*3450*/  BPT.TRAP 0x1 ;  /* 0x000000040000795c */ /* 0x000fe20000300000 */
.L_x_20:
[----:B------:R-:W0:Y:S01]  /*3460*/  S2UR UR18, SR_CgaCtaId ;  /* 0x00000000001279c3 */ /* 0x000e220000008800 */
[----:B------:R-:W-:Y:S01]  /*3470*/  UMOV UR10, 0x400 ;  /* 0x00000400000a7882 */ /* 0x000fe20000000000 */
[----:B------:R-:W-:-:S05]  /*3480*/  IMAD.U32 R225, RZ, RZ, UR12 ;  /* 0x0000000cffe17e24 */ /* 0x000fca000f8e00ff */
[----:B------:R-:W-:Y:S01]  /*3490*/  SHF.L.U32 R225, R225, 0x1f, RZ ;  /* 0x0000001fe1e17819 */ /* 0x000fe200000006ff */
[----:B0-----:R-:W-:-:S04]  /*34a0*/  ULEA UR10, UR18, UR10, 0x18 ;  /* 0x0000000a120a7291 */ /* 0x001fc8000f8ec03f */
[----:B------:R-:W-:-:S09]  /*34b0*/  ULEA UR18, UR9, UR10, 0x3 ;  /* 0x0000000a09127291 */ /* 0x000fd2000f8e183f */
[----:B------:R0:W1:Y:S01]  /*34c0*/  SYNCS.PHASECHK.TRANS64.TRYWAIT P0, [UR18], R225 ;  /* 0x000000e1ff0075a7 */ /* 0x0000620008000152 */
[----:B------:R-:W-:Y:S05]  /*34d0*/  @!P1 BRA `(.L_x_21) ;  /* 0x0000000000049947 */ /* 0x000fea0003800000 */
[----:B------:R-:W-:Y:S01]  /*34e0*/  BPT.TRAP 0x1 ;  /* 0x000000040000795c */ /* 0x000fe20000300000 */
.L_x_21:
[----:B-1----:R-:W-:Y:S05]  /*34f0*/  @P0 BRA `(.L_x_22) ;  /* 0x0000000000080947 */ /* 0x002fea0003800000 */
[----:B------:R-:W1:Y:S02]  /*3500*/  SYNCS.PHASECHK.TRANS64.TRYWAIT P0, [UR18], R225 ;  /* 0x000000e1ff0075a7 */ /* 0x000e640008000152 */
[----:B-1----:R-:W-:Y:S05]  /*3510*/  @!P0 BRA `(.L_x_23) ;  /* 0x000000c400548947 */ /* 0x002fea0003800000 */
.L_x_22:
[----:B------:R-:W-:Y:S01]  /*3520*/  UIADD3 UR18, UR10, 0x10100, URZ ;  /* 0x000101000a127890 */ /* 0x000fe2000fffe03f */
[----:B------:R-:W-:Y:S01]  /*3530*/  WARPGROUP.ARRIVE ;  /* 0x00000000000079c5 */ /* 0x000fe20000000000 */
[----:B------:R-:W-:Y:S02]  /*3540*/  UISETP.NE.AND UP0, UPT, UR16, URZ, UPT ;  /* 0x0000003f1000728c */ /* 0x000fe4000bf05270 */
[----:B------:R-:W-:Y:S02]  /*3550*/  USHF.R.U32.HI UR18, URZ, 0x4, UR18 ;  /* 0x000000043f127899 */ /* 0x000fe40008011612 */
[----:B------:R-:W-:Y:S02]  /*3560*/  USEL UR17, UR17, URZ, !UP0 ;  /* 0x0000003f11117287 */ /* 0x000fe4000c000000 */
[----:B------:R-:W-:Y:S02]  /*3570*/  ULOP3.LUT UR18, UR18, 0x3fff, URZ, 0xc0, !UPT ;  /* 0x00003fff12127892 */ /* 0x000fe4000f8ec03f */
[----:B------:R-:W-:-:S02]  /*3580*/  ULOP3.LUT UR37, UR11, 0x10000, URZ, 0xfc, !UPT ;  /* 0x000100000b257892 */ /* 0x000fc4000f8efc3f */
[----:B------:R-:W-:Y:S02]  /*3590*/  ULOP3.LUT UR18, UR18, 0x10000, URZ, 0xfc, !UPT ;  /* 0x0001000012127892 */ /* 0x000fe4000f8efc3f */
[----:B------:R-:W-:Y:S02]  /*35a0*/  UISETP.NE.U32.AND UP0, UPT, UR17, URZ, UPT ;  /* 0x0000003f1100728c */ /* 0x000fe4000bf05070 */
[----:B------:R-:W-:Y:S02]  /*35b0*/  UIMAD UR36, UR9, 0xe00, UR18 ;  /* 0x00000e00092478a4 */ /* 0x000fe4000f8e0212 */
[----:B------:R-:W-:Y:S02]  /*35c0*/  ULEA UR37, UR9, UR37, 0xb ;  /* 0x0000002509257291 */ /* 0x000fe4000f8e583f */
[----:B------:R-:W-:Y:S02]  /*35d0*/  UIADD3 UR22, UR36, 0x100, URZ ;  /* 0x0000010024167890 */ /* 0x000fe4000fffe03f */
[----:B------:R-:W-:Y:S01]  /*35e0*/  UIADD3 UR26, UR36, 0x200, URZ ;  /* 0x00000200241a7890 */ /* 0x000fe2000fffe03f */
[----:B------:R-:W-:-:S02]  /*35f0*/  UMOV UR17, 0x40000040 ;  /* 0x4000004000117882 */ /* 0x000fc40000000000 */
[----:B------:R-:W-:Y:S01]  /*3600*/  UMOV UR16, UR37 ;  /* 0x0000002500107c82 */ /* 0x000fe20008000000 */
[----:B------:R-:W-:Y:S01]  /*3610*/  UMOV UR18, UR36 ;  /* 0x0000002400127c82 */ /* 0x000fe20008000000 */
[----:B------:R-:W-:Y:S01]  /*3620*/  UMOV UR19, 0x40000040 ;  /* 0x4000004000137882 */ /* 0x000fe20000000000 */
[----:B------:R-:W-:Y:S01]  /*3630*/  UMOV UR20, UR16 ;  /* 0x0000001000147c82 */ /* 0x000fe20008000000 */
[----:B------:R-:W-:Y:S01]  /*3640*/  QGMMA.64x32x32.F32.E4M3.E4M3 R120, gdesc[UR16], R120, UP0 ;  /* 0x00600000107879f3 */ /* 0x000fe2000bf00878 */
[----:B------:R-:W-:Y:S01]  /*3650*/  UMOV UR18, UR22 ;  /* 0x0000001600127c82 */ /* 0x000fe20008000000 */
[----:B------:R-:W-:Y:S01]  /*3660*/  UMOV UR19, 0x40000040 ;  /* 0x4000004000137882 */ /* 0x000fe20000000000 */
[----:B------:R-:W-:Y:S01]  /*3670*/  UMOV UR21, UR17 ;  /* 0x0000001100157c82 */ /* 0x000fe20008000000 */
[----:B------:R-:W-:Y:S01]  /*3680*/  UMOV UR22, UR26 ;  /* 0x0000001a00167c82 */ /* 0x000fe20008000000 */
[----:B------:R-:W-:Y:S01]  /*3690*/  UMOV UR23, 0x40000040 ;  /* 0x4000004000177882 */ /* 0x000fe20000000000 */
[----:B------:R-:W-:Y:S01]  /*36a0*/  UIADD3 UR30, UR36, 0x300, URZ ;  /* 0x00000300241e7890 */ /* 0x000fe2000fffe03f */
[----:B------:R-:W-:Y:S01]  /*36b0*/  QGMMA.64x32x32.F32.E4M3.E4M3 R104, gdesc[UR16], R104, UP0 ;  /* 0x00600000106879f3 */ /* 0x000fe2000bf00868 */
[----:B------:R-:W-:Y:S01]  /*36c0*/  UIADD3 UR18, UR36, 0x400, URZ ;  /* 0x0000040024127890 */ /* 0x000fe2000fffe03f */
[----:B------:R-:W-:-:S02]  /*36d0*/  UMOV UR24, UR16 ;  /* 0x0000001000187c82 */ /* 0x000fc40008000000 */
[----:B------:R-:W-:Y:S01]  /*36e0*/  QGMMA.64x32x32.F32.E4M3.E4M3 R88, gdesc[UR20], R88, UP0 ;  /* 0x00600000145879f3 */ /* 0x000fe2000bf00858 */
[----:B------:R-:W-:Y:S02]  /*36f0*/  UIADD3 UR20, UR36, 0x500, URZ ;  /* 0x0000050024147890 */ /* 0x000fe4000fffe03f */
[----:B------:R-:W-:Y:S01]  /*3700*/  UIADD3 UR21, UR36, 0x600, URZ ;  /* 0x0000060024157890 */ /* 0x000fe2000fffe03f */
[----:B------:R-:W-:Y:S01]  /*3710*/  UMOV UR25, UR17 ;  /* 0x0000001100197c82 */ /* 0x000fe20008000000 */
[----:B------:R-:W-:Y:S01]  /*3720*/  UMOV UR26, UR30 ;  /* 0x0000001e001a7c82 */ /* 0x000fe20008000000 */
[----:B------:R-:W-:Y:S01]  /*3730*/  UMOV UR27, 0x40000040 ;  /* 0x40000040001b7882 */ /* 0x000fe20000000000 */
[----:B------:R-:W-:Y:S01]  /*3740*/  UMOV UR28, UR16 ;  /* 0x00000010001c7c82 */ /* 0x000fe20008000000 */
[----:B------:R-:W-:Y:S01]  /*3750*/  UMOV UR29, UR17 ;  /* 0x00000011001d7c82 */ /* 0x000fe20008000000 */
[----:B------:R-:W-:Y:S01]  /*3760*/  UMOV UR30, UR18 ;  /* 0x00000012001e7c82 */ /* 0x000fe20008000000 */
[----:B------:R-:W-:Y:S01]  /*3770*/  UMOV UR31, 0x40000040 ;  /* 0x40000040001f7882 */ /* 0x000fe20000000000 */
[----:B------:R-:W-:Y:S01]  /*3780*/  QGMMA.64x32x32.F32.E4M3.E4M3 R72, gdesc[UR24], R72, UP0 ;  /* 0x00600000184879f3 */ /* 0x000fe2000bf00848 */
[----:B------:R-:W-:Y:S01]  /*3790*/  UMOV UR18, UR20 ;  /* 0x0000001400127c82 */ /* 0x000fe20008000000 */
[----:B------:R-:W-:Y:S01]  /*37a0*/  UMOV UR19, 0x40000040 ;  /* 0x4000004000137882 */ /* 0x000fe20000000000 */
[----:B------:R-:W-:Y:S01]  /*37b0*/  UIADD3 UR22, UR36, 0x102, URZ ;  /* 0x0000010224167890 */ /* 0x000fe2000fffe03f */
[----:B------:R-:W-:Y:S01]  /*37c0*/  QGMMA.64x32x32.F32.E4M3.E4M3 R56, gdesc[UR28], R56, UP0 ;  /* 0x006000001c3879f3 */ /* 0x000fe2000bf00838 */
[----:B------:R-:W-:Y:S01]  /*37d0*/  UIADD3 UR26, UR36, 0x202, URZ ;  /* 0x00000202241a7890 */ /* 0x000fe2000fffe03f */
[----:B------:R-:W-:-:S02]  /*37e0*/  UMOV UR23, 0x40000040 ;  /* 0x4000004000177882 */ /* 0x000fc40000000000 */
[----:B------:R-:W-:Y:S01]  /*37f0*/  QGMMA.64x32x32.F32.E4M3.E4M3 R40, gdesc[UR16], R40, UP0 ;  /* 0x00600000102879f3 */ /* 0x000fe2000bf00828 */
[----:B------:R-:W-:Y:S01]  /*3800*/  UMOV UR18, UR21 ;  /* 0x0000001500127c82 */ /* 0x000fe20008000000 */
[----:B------:R-:W-:Y:S01]  /*3810*/  UMOV UR19, 0x40000040 ;  /* 0x4000004000137882 */ /* 0x000fe20000000000 */
[----:B------:R-:W-:Y:S01]  /*3820*/  UIADD3 UR30, UR36, 0x302, URZ ;  /* 0x00000302241e7890 */ /* 0x000fe2000fffe03f */
[----:B------:R-:W-:Y:S01]  /*3830*/  QGMMA.64x32x32.F32.E4M3.E4M3 R24, gdesc[UR16], R24, UP0 ;  /* 0x00600000101879f3 */ /* 0x000fe2000bf00818 */
[----:B------:R-:W-:Y:S02]  /*3840*/  UIADD3 UR16, UR37, 0x2, URZ ;  /* 0x0000000225107890 */ /* 0x000fe4000fffe03f */
[----:B------:R-:W-:Y:S01]  /*3850*/  UIADD3 UR18, UR36, 0x2, URZ ;  /* 0x0000000224127890 */ /* 0x000fe2000fffe03f */
[----:B------:R-:W-:Y:S01]  /*3860*/  UMOV UR17, 0x40000040 ;  /* 0x4000004000117882 */ /* 0x000fe20000000000 */
[----:B------:R-:W-:Y:S01]  /*3870*/  UMOV UR19, 0x40000040 ;  /* 0x4000004000137882 */ /* 0x000fe20000000000 */
[----:B------:R-:W-:-:S02]  /*3880*/  UMOV UR21, UR17 ;  /* 0x0000001100157c82 */ /* 0x000fc40008000000 */
[----:B------:R-:W-:Y:S01]  /*3890*/  UMOV UR20, UR16 ;  /* 0x0000001000147c82 */ /* 0x000fe20008000000 */
[----:B------:R-:W-:Y:S01]  /*38a0*/  UMOV UR24, UR16 ;  /* 0x0000001000187c82 */ /* 0x000fe20008000000 */
[----:B------:R-:W-:Y:S01]  /*38b0*/  UMOV UR25, UR17 ;  /* 0x0000001100197c82 */ /* 0x000fe20008000000 */
[----:B------:R-:W-:Y:S01]  /*38c0*/  UMOV UR27, 0x40000040 ;  /* 0x40000040001b7882 */ /* 0x000fe20000000000 */
[----:B------:R-:W-:Y:S01]  /*38d0*/  UMOV UR28, UR16 ;  /* 0x00000010001c7c82 */ /* 0x000fe20008000000 */
[----:B------:R-:W-:Y:S01]  /*38e0*/  UMOV UR29, UR17 ;  /* 0x00000011001d7c82 */ /* 0x000fe20008000000 */
[----:B------:R-:W-:Y:S01]  /*38f0*/  UMOV UR31, 0x40000040 ;  /* 0x40000040001f7882 */ /* 0x000fe20000000000 */
[----:B------:R-:W-:-:S04]  /*3900*/  UIADD3 UR5, UR5, 0x8, URZ ;  /* 0x0000000805057890 */ /* 0x000fc8000fffe03f */
[----:B------:R-:W-:Y:S01]  /*3910*/  UISETP.NE.AND UP0, UPT, UR5, UR8, UPT ;  /* 0x000000080500728c */ /* 0x000fe2000bf05270 */
[----:B------:R-:W-:Y:S01]  /*3920*/  QGMMA.64x32x32.F32.E4M3.E4M3 R120, gdesc[UR16], R120 ;  /* 0x00600000107879f3 */ /* 0x000fe20008700878 */
[----:B------:R-:W-:Y:S01]  /*3930*/  UMOV UR18, UR22 ;  /* 0x0000001600127c82 */ /* 0x000fe20008000000 */
[----:B------:R-:W-:Y:S01]  /*3940*/  UMOV UR19, 0x40000040 ;  /* 0x4000004000137882 */ /* 0x000fe20000000000 */
[----:B------:R-:W-:Y:S01]  /*3950*/  UMOV UR22, UR26 ;  /* 0x0000001a00167c82 */ /* 0x000fe20008000000 */
[----:B------:R-:W-:Y:S01]  /*3960*/  UMOV UR26, UR30 ;  /* 0x0000001e001a7c82 */ /* 0x000fe20008000000 */
[----:B------:R-:W-:Y:S01]  /*3970*/  QGMMA.64x32x32.F32.E4M3.E4M3 R104, gdesc[UR16], R104 ;  /* 0x00600000106879f3 */ /* 0x000fe20008700868 */
[----:B------:R-:W-:Y:S01]  /*3980*/  UIADD3 UR18, UR36, 0x402, URZ ;  /* 0x0000040224127890 */ /* 0x000fe2000fffe03f */
[----:B------:R-:W-:Y:S02]  /*3990*/  UMOV UR19, 0x40000040 ;  /* 0x4000004000137882 */ /* 0x000fe40000000000 */
[----:B------:R-:W-:Y:S01]  /*39a0*/  QGMMA.64x32x32.F32.E4M3.E4M3 R88, gdesc[UR20], R88 ;  /* 0x00600000145879f3 */ /* 0x000fe20008700858 */
[----:B------:R-:W-:-:S02]  /*39b0*/  UIADD3 UR20, UR36, 0x502, URZ ;  /* 0x0000050224147890 */ /* 0x000fc4000fffe03f */
[----:B------:R-:W-:Y:S01]  /*39c0*/  UIADD3 UR21, UR36, 0x602, URZ ;  /* 0x0000060224157890 */ /* 0x000fe2000fffe03f */
[----:B------:R-:W-:Y:S01]  /*39d0*/  UMOV UR30, UR18 ;  /* 0x00000012001e7c82 */ /* 0x000fe20008000000 */
[----:B------:R-:W-:-:S03]  /*39e0*/  UIADD3 UR22, UR36, 0x104, URZ ;  /* 0x0000010424167890 */ /* 0x000fc6000fffe03f */
[----:B------:R-:W-:Y:S01]  /*39f0*/  UMOV UR18, UR20 ;  /* 0x0000001400127c82 */ /* 0x000fe20008000000 */
[----:B------:R-:W-:Y:S01]  /*3a00*/  UMOV UR23, 0x40000040 ;  /* 0x4000004000177882 */ /* 0x000fe20000000000 */
[----:B------:R-:W-:Y:S01]  /*3a10*/  QGMMA.64x32x32.F32.E4M3.E4M3 R72, gdesc[UR24], R72 ;  /* 0x00600000184879f3 */ /* 0x000fe20008700848 */
[----:B------:R-:W-:Y:S01]  /*3a20*/  UIADD3 UR26, UR36, 0x204, URZ ;  /* 0x00000204241a7890 */ /* 0x000fe2000fffe03f */
[----:B------:R-:W-:Y:S02]  /*3a30*/  UMOV UR27, 0x40000040 ;  /* 0x40000040001b7882 */ /* 0x000fe40000000000 */
[----:B------:R-:W-:Y:S01]  /*3a40*/  QGMMA.64x32x32.F32.E4M3.E4M3 R56, gdesc[UR28], R56 ;  /* 0x006000001c3879f3 */ /* 0x000fe20008700838 */
[----:B------:R-:W-:Y:S01]  /*3a50*/  UIADD3 UR30, UR36, 0x304, URZ ;  /* 0x00000304241e7890 */ /* 0x000fe2000fffe03f */
[----:B------:R-:W-:Y:S02]  /*3a60*/  UMOV UR31, 0x40000040 ;  /* 0x40000040001f7882 */ /* 0x000fe40000000000 */
[----:B------:R-:W-:Y:S01]  /*3a70*/  QGMMA.64x32x32.F32.E4M3.E4M3 R40, gdesc[UR16], R40 ;  /* 0x00600000102879f3 */ /* 0x000fe20008700828 */
[----:B------:R-:W-:Y:S01]  /*3a80*/  UMOV UR18, UR21 ;  /* 0x0000001500127c82 */ /* 0x000fe20008000000 */
[----:B------:R-:W-:-:S02]  /*3a90*/  UMOV UR19, 0x40000040 ;  /* 0x4000004000137882 */ /* 0x000fc40000000000 */
[----:B------:R-:W-:Y:S01]  /*3aa0*/  QGMMA.64x32x32.F32.E4M3.E4M3 R24, gdesc[UR16], R24 ;  /* 0x00600000101879f3 */ /* 0x000fe20008700818 */
[----:B------:R-:W-:Y:S02]  /*3ab0*/  UIADD3 UR16, UR37, 0x4, URZ ;  /* 0x0000000425107890 */ /* 0x000fe4000fffe03f */
[----:B------:R-:W-:Y:S01]  /*3ac0*/  UIADD3 UR18, UR36, 0x4, URZ ;  /* 0x0000000424127890 */ /* 0x000fe2000fffe03f */
[----:B------:R-:W-:Y:S01]  /*3ad0*/  UMOV UR17, 0x40000040 ;  /* 0x4000004000117882 */ /* 0x000fe20000000000 */
[----:B------:R-:W-:Y:S01]  /*3ae0*/  UMOV UR19, 0x40000040 ;  /* 0x4000004000137882 */ /* 0x000fe20000000000 */
[----:B------:R-:W-:Y:S02]  /*3af0*/  UMOV UR21, UR17 ;  /* 0x0000001100157c82 */ /* 0x000fe40008000000 */
[----:B------:R-:W-:Y:S01]  /*3b00*/  UMOV UR20, UR16 ;  /* 0x0000001000147c82 */ /* 0x000fe20008000000 */
[----:B------:R-:W-:Y:S01]  /*3b10*/  UMOV UR24, UR16 ;  /* 0x0000001000187c82 */ /* 0x000fe20008000000 */
[----:B------:R-:W-:Y:S01]  /*3b20*/  UMOV UR25, UR17 ;  /* 0x0000001100197c82 */ /* 0x000fe20008000000 */
[----:B------:R-:W-:Y:S01]  /*3b30*/  UMOV UR28, UR16 ;  /* 0x00000010001c7c82 */ /* 0x000fe20008000000 */
[----:B------:R-:W-:Y:S01]  /*3b40*/  UMOV UR29, UR17 ;  /* 0x00000011001d7c82 */ /* 0x000fe20008000000 */
[----:B------:R-:W-:Y:S01]  /*3b50*/  QGMMA.64x32x32.F32.E4M3.E4M3 R120, gdesc[UR16], R120 ;  /* 0x00600000107879f3 */ /* 0x000fe20008700878 */
[----:B------:R-:W-:Y:S01]  /*3b60*/  UMOV UR18, UR22 ;  /* 0x0000001600127c82 */ /* 0x000fe20008000000 */
[----:B------:R-:W-:Y:S01]  /*3b70*/  UMOV UR19, 0x40000040 ;  /* 0x4000004000137882 */ /* 0x000fe20000000000 */
[----:B------:R-:W-:Y:S01]  /*3b80*/  UMOV UR22, UR26 ;  /* 0x0000001a00167c82 */ /* 0x000fe20008000000 */
[----:B------:R-:W-:Y:S01]  /*3b90*/  UMOV UR26, UR30 ;  /* 0x0000001e001a7c82 */ /* 0x000fe20008000000 */
[----:B------:R-:W-:Y:S01]  /*3ba0*/  QGMMA.64x32x32.F32.E4M3.E4M3 R104, gdesc[UR16], R104 ;  /* 0x00600000106879f3 */ /* 0x000fe20008700868 */
[----:B------:R-:W-:Y:S01]  /*3bb0*/  UIADD3 UR18, UR36, 0x404, URZ ;  /* 0x0000040424127890 */ /* 0x000fe2000fffe03f */
[----:B------:R-:W-:-:S02]  /*3bc0*/  UMOV UR19, 0x40000040 ;  /* 0x4000004000137882 */ /* 0x000fc40000000000 */
[----:B------:R-:W-:Y:S01]  /*3bd0*/  QGMMA.64x32x32.F32.E4M3.E4M3 R88, gdesc[UR20], R88 ;  /* 0x00600000145879f3 */ /* 0x000fe20008700858 */
[----:B------:R-:W-:Y:S02]  /*3be0*/  UIADD3 UR20, UR36, 0x504, URZ ;  /* 0x0000050424147890 */ /* 0x000fe4000fffe03f */
        /* <DEDUP_REMOVED lines=176> */
[----:B------:R-:W-:-:S04]  /*46f0*/  UMOV UR30, UR18 ;  /* 0x00000012001e7c82 */ /* 0x000fc80008000000 */
[----:B------:R-:W-:Y:S01]  /*4700*/  UMOV UR18, UR20 ;  /* 0x0000001400127c82 */ /* 0x000fe20008000000 */
[----:B------:R-:W-:Y:S04]  /*4710*/  QGMMA.64x32x32.F32.E4M3.E4M3 R72, gdesc[UR24], R72 ;  /* 0x00600000184879f3 */ /* 0x000fe80008700848 */
[----:B------:R-:W-:Y:S04]  /*4720*/  QGMMA.64x32x32.F32.E4M3.E4M3 R56, gdesc[UR28], R56 ;  /* 0x006000001c3879f3 */ /* 0x000fe80008700838 */
[----:B------:R-:W-:Y:S01]  /*4730*/  QGMMA.64x32x32.F32.E4M3.E4M3 R40, gdesc[UR16], R40 ;  /* 0x00600000102879f3 */ /* 0x000fe20008700828 */
[----:B------:R-:W-:Y:S01]  /*4740*/  UMOV UR18, UR36 ;  /* 0x0000002400127c82 */ /* 0x000fe20008000000 */
[----:B------:R-:W-:-:S02]  /*4750*/  UMOV UR19, 0x40000040 ;  /* 0x4000004000137882 */ /* 0x000fc40000000000 */
[----:B------:R-:W-:Y:S01]  /*4760*/  QGMMA.64x32x32.F32.E4M3.E4M3 R24, gdesc[UR16], R24, gsb0 ;  /* 0x00600000101879f3 */ /* 0x000fe20008000818 */
[----:B------:R-:W-:-:S06]  /*4770*/  USEL UR16, URZ, 0x1, UP0 ;  /* 0x000000013f107887 */ /* 0x000fcc0008000000 */
[----:B------:R-:W-:Y:S01]  /*4780*/  ISETP.NE.AND P0, PT, RZ, UR16, PT ;  /* 0x00000010ff007c0c */ /* 0x000fe2000bf05270 */
[----:B------:R-:W-:-:S12]  /*4790*/  WARPGROUP.DEPBAR.LE gsb0, 0x1 ;  /* 0x00008000000079c5 */ /* 0x000fd80000010100 */
[----:B------:R-:W-:Y:S05]  /*47a0*/  @!P0 BRA `(.L_x_24) ;  /* 0x0000000400c88947 */ /* 0x000fea0003800000 */
[----:B------:R-:W-:Y:S02]  /*47b0*/  WARPGROUP.DEPBAR.LE gsb0, 0x0 ;  /* 0x00008000000079c5 */ /* 0x000fe40000010000 */
[----:B------:R-:W-:-:S01]  /*47c0*/  FADD R223, R120, R223 ;  /* 0x000000df78df7221 */ /* 0x000fc20000000000 */
[----:B------:R-:W-:Y:S01]  /*47d0*/  FADD R222, R121, R222 ;  /* 0x000000de79de7221 */ /* 0x000fe20000000000 */
        /* <DEDUP_REMOVED lines=110> */
[----:B------:R-:W-:-:S06]  /*4ec0*/  UMOV UR5, URZ ;  /* 0x0000003f00057c82 */ /* 0x000fcc0008000000 */
.L_x_24:
[----:B------:R-:W-:Y:S05]  /*4ed0*/  @!P1 BRA `(.L_x_25) ;  /* 0x0000000000049947 */ /* 0x000fea0003800000 */
[----:B------:R-:W-:Y:S01]  /*4ee0*/  BPT.TRAP 0x1 ;  /* 0x000000040000795c */ /* 0x000fe20000300000 */
.L_x_25:
[----:B------:R-:W-:Y:S02]  /*4ef0*/  UISETP.GT.U32.AND UP0, UPT, UR6, 0x1, UPT ;  /* 0x000000010600788c */ /* 0x000fe4000bf04070 */
[----:B------:R-:W-:-:S04]  /*4f00*/  ULEA UR17, UR7, UR10, 0x3 ;  /* 0x0000000a07117291 */ /* 0x000fc8000f8e183f */
[----:B------:R-:W-:Y:S01]  /*4f10*/  UIADD3 UR17, UR17, 0x10, URZ ;  /* 0x0000001011117890 */ /* 0x000fe2000fffe03f */
[----:B------:R-:W-:-:S03]  /*4f20*/  PLOP3.LUT P0, PT, PT, PT, UP0, 0x80, 0x0 ;  /* 0x000000000000781c */ /* 0x000fc60003f0f008 */
[----:B------:R-:W-:-:S09]  /*4f30*/  UPRMT UR17, URZ, 0x654, UR17 ;  /* 0x000006543f117896 */ /* 0x000fd20008000011 */
[----:B------:R-:W-:Y:S01]  /*4f40*/  SYNCS.ARRIVE.TRANS64.RED.A1T0 RZ, [UR17], RZ ;  /* 0x000000ffffff79a7 */ /* 0x000fe20008100411 */
[----:B------:R-:W-:Y:S05]  /*4f50*/  @P0 BRA `(.L_x_26) ;  /* 0x0000000000040947 */ /* 0x000fea0003800000 */
[----:B------:R-:W-:Y:S01]  /*4f60*/  BPT.TRAP 0x1 ;  /* 0x000000040000795c */ /* 0x000fe20000300000 */
.L_x_26:
[----:B------:R-:W-:Y:S02]  /*4f70*/  UISETP.GT.AND UP2, UPT, UR13, 0x1, UPT ;  /* 0x000000010d00788c */ /* 0x000fe4000bf44270 */
[----:B------:R-:W-:Y:S02]  /*4f80*/  UIADD3 UR9, UR9, 0x1, URZ ;  /* 0x0000000109097890 */ /* 0x000fe4000fffe03f */
[----:B------:R-:W-:Y:S02]  /*4f90*/  UIADD3 UR7, UR7, 0x1, URZ ;  /* 0x0000000107077890 */ /* 0x000fe4000fffe03f */
[----:B------:R-:W-:Y:S01]  /*4fa0*/  PLOP3.LUT P0, PT, PT, PT, UP2, 0x80, 0x0 ;  /* 0x000000000000781c */ /* 0x000fe20003f0f028 */
[----:B------:R-:W-:Y:S02]  /*4fb0*/  UISETP.NE.AND UP0, UPT, UR9, 0x2, UPT ;  /* 0x000000020900788c */ /* 0x000fe4000bf05270 */
[----:B------:R-:W-:Y:S02]  /*4fc0*/  UIADD3 UR18, UR13, -0x1, URZ ;  /* 0xffffffff0d127890 */ /* 0x000fe4000fffe03f */
[----:B------:R-:W-:-:S02]  /*4fd0*/  USEL UR13, URZ, 0x1, UP0 ;  /* 0x000000013f0d7887 */ /* 0x000fc40008000000 */
[----:B------:R-:W-:Y:S02]  /*4fe0*/  UISETP.NE.AND UP1, UPT, UR7, 0x2, UPT ;  /* 0x000000020700788c */ /* 0x000fe4000bf25270 */
[----:B------:R-:W-:Y:S02]  /*4ff0*/  ULOP3.LUT UR12, UR12, UR13, URZ, 0x3c, !UPT ;  /* 0x0000000d0c0c7292 */ /* 0x000fe4000f8e3c3f */
[----:B------:R-:W-:Y:S02]  /*5000*/  USEL UR9, UR9, URZ, UP0 ;  /* 0x0000003f09097287 */ /* 0x000fe40008000000 */
[----:B------:R-:W-:Y:S01]  /*5010*/  USEL UR7, UR7, URZ, UP1 ;  /* 0x0000003f07077287 */ /* 0x000fe20008800000 */
[----:B------:R-:W-:Y:S01]  /*5020*/  UMOV UR17, 0x1 ;  /* 0x0000000100117882 */ /* 0x000fe20000000000 */
[----:B------:R-:W-:Y:S01]  /*5030*/  UMOV UR13, UR18 ;  /* 0x00000012000d7c82 */ /* 0x000fe20008000000 */
[----:B------:R-:W-:Y:S09]  /*5040*/  @P0 BRA `(.L_x_27) ;  /* 0xffffffe000f40947 */ /* 0x000ff2000383ffff */
.L_x_19:
[----:B------:R-:W-:-:S04]  /*5050*/  UISETP.NE.AND UP0, UPT, UR5, URZ, UPT ;  /* 0x0000003f0500728c */ /* 0x000fc8000bf05270 */
[----:B------:R-:W-:-:S06]  /*5060*/  USEL UR5, URZ, 0x1, !UP0 ;  /* 0x000000013f057887 */ /* 0x000fcc000c000000 */
[----:B------:R-:W-:-:S13]  /*5070*/  ISETP.NE.AND P0, PT, RZ, UR5, PT ;  /* 0x00000005ff007c0c */ /* 0x000fda000bf05270 */
[----:B------:R-:W-:Y:S05]  /*5080*/  @!P0 BRA `(.L_x_28) ;  /* 0x0000000400c48947 */ /* 0x000fea0003800000 */
[----:B------:R-:W-:Y:S02]  /*5090*/  WARPGROUP.DEPBAR.LE gsb0, 0x0 ;  /* 0x00008000000079c5 */ /* 0x000fe40000010000 */
[----:B------:R-:W-:Y:S01]  /*50a0*/  FADD R223, R120, R223 ;  /* 0x000000df78df7221 */ /* 0x000fe20000000000 */
        /* <DEDUP_REMOVED lines=110> */
[----:B------:R-:W-:-:S07]  /*5790*/  FADD R224, R224, R39 ;  /* 0x00000027e0e07221 */ /* 0x000fce0000000000 */
.L_x_28:
[----:B------:R-:W-:Y:S02]  /*57a0*/  WARPGROUP.DEPBAR.LE gsb0, 0x0 ;  /* 0x00008000000079c5 */ /* 0x000fe40000010000 */
[----:B------:R-:W2:Y:S02]  /*57b0*/  LDC R24, c[0x0][0x28c] ;  /* 0x0000a300ff187b82 */ /* 0x000ea40000000800 */
[----:B--2---:R-:W-:-:S13]  /*57c0*/  ISETP.GE.AND P0, PT, R24, 0x1, PT ;  /* 0x000000011800780c */ /* 0x004fda0003f06270 */
[----:B------:R-:W-:Y:S05]  /*57d0*/  @!P0 BRA `(.L_x_29) ;  /* 0x0000000000408947 */ /* 0x000fea0003800000 */
[----:B------:R-:W-:-:S06]  /*57e0*/  UISETP.NE.AND UP0, UPT, UR15, 0x3, UPT ;  /* 0x000000030f00788c */ /* 0x000fcc000bf05270 */
[----:B------:R-:W-:-:S13]  /*57f0*/  PLOP3.LUT P0, PT, PT, PT, UP0, 0x80, 0x0 ;  /* 0x000000000000781c */ /* 0x000fda0003f0f008 */
[----:B------:R-:W-:Y:S05]  /*5800*/  @!P0 BRA `(.L_x_30) ;  /* 0x0000000000048947 */ /* 0x000fea0003800000 */
[----:B------:R-:W-:Y:S01]  /*5810*/  BPT.TRAP 0x1 ;  /* 0x000000040000795c */ /* 0x000fe20000300000 */
.L_x_30:
[----:B------:R-:W-:-:S04]  /*5820*/  UISETP.LT.AND UP0, UPT, UR32, 0x1, UPT ;  /* 0x000000012000788c */ /* 0x000fc8000bf01270 */
[----:B------:R-:W-:Y:S02]  /*5830*/  USEL UR5, UR32, 0x1, UP0 ;  /* 0x0000000120057887 */ /* 0x000fe40008000000 */
[----:B------:R-:W-:Y:S02]  /*5840*/  UISETP.GT.U32.AND UP0, UPT, UR6, 0x1, UPT ;  /* 0x000000010600788c */ /* 0x000fe4000bf04070 */
[----:B------:R-:W-:-:S04]  /*5850*/  UIADD3 UR5, UR4, UR32, -UR5 ;  /* 0x0000002004057290 */ /* 0x000fc8000fffe805 */
[----:B------:R-:W-:Y:S01]  /*5860*/  USHF.L.U32 UR5, UR5, 0x3, URZ ;  /* 0x0000000305057899 */ /* 0x000fe2000800063f */
[----:B------:R-:W-:-:S03]  /*5870*/  PLOP3.LUT P0, PT, PT, PT, UP0, 0x80, 0x0 ;  /* 0x000000000000781c */ /* 0x000fc60003f0f008 */
[----:B------:R-:W-:-:S04]  /*5880*/  ULOP3.LUT UR5, UR5, 0x8, URZ, 0xc0, !UPT ;  /* 0x0000000805057892 */ /* 0x000fc8000f8ec03f */
[----:B------:R-:W-:-:S04]  /*5890*/  UIADD3 UR5, UR10, 0x10, UR5 ;  /* 0x000000100a057890 */ /* 0x000fc8000fffe005 */
[----:B------:R-:W-:-:S09]  /*58a0*/  UPRMT UR5, URZ, 0x654, UR5 ;  /* 0x000006543f057896 */ /* 0x000fd20008000005 */
[----:B------:R-:W-:Y:S01]  /*58b0*/  SYNCS.ARRIVE.TRANS64.RED.A1T0 RZ, [UR5], RZ ;  /* 0x000000ffffff79a7 */ /* 0x000fe20008100405 */
[----:B------:R-:W-:Y:S05]  /*58c0*/  @P0 BRA `(.L_x_29) ;  /* 0x0000000000040947 */ /* 0x000fea0003800000 */
[----:B------:R-:W-:Y:S01]  /*58d0*/  BPT.TRAP 0x1 ;  /* 0x000000040000795c */ /* 0x000fe20000300000 */
.L_x_29:
[----:B------:R-:W2:Y:S01]  /*58e0*/  LDL.LU R227, [R1+0x8] ;  /* 0x0000080001e37983 */ /* 0x000ea20000300800 */
[----:B------:R-:W3:Y:S01]  /*58f0*/  LDC R28, c[0x0][0x288] ;  /* 0x0000a200ff1c7b82 */ /* 0x000ee20000000800 */
[----:B------:R-:W-:Y:S02]  /*5900*/  ULDC UR5, c[0x0][0x284] ;  /* 0x0000a10000057ab9 */ /* 0x000fe40000000800 */
[----:B-1----:R-:W4:Y:S01]  /*5910*/  LDL.LU R226, [R1+0xc] ;  /* 0x00000c0001e27983 */ /* 0x002f220000300800 */
[----:B------:R-:W-:Y:S01]  /*5920*/  IMAD.MOV.U32 R34, RZ, RZ, -0x1 ;  /* 0xffffffffff227424 */ /* 0x000fe200078e00ff */
[----:B0-----:R-:W0:Y:S02]  /*5930*/  S2R R225, SR_TID.X ;  /* 0x0000000000e17919 */ /* 0x001e240000002100 */
[----:B0-----:R-:W-:Y:S02]  /*5940*/  SHF.R.U32.HI R24, RZ, 0x2, R225 ;  /* 0x00000002ff187819 */ /* 0x001fe400000116e1 */
[----:B------:R-:W-:-:S02]  /*5950*/  LOP3.LUT R26, R225, 0x60, RZ, 0xc0, !PT ;  /* 0x00000060e11a7812 */ /* 0x000fc400078ec0ff */
[----:B------:R-:W-:Y:S02]  /*5960*/  SHF.R.U32.HI R27, RZ, 0x7, R225 ;  /* 0x00000007ff1b7819 */ /* 0x000fe400000116e1 */
[----:B------:R-:W-:Y:S02]  /*5970*/  LOP3.LUT R25, R24, 0x7, RZ, 0xc0, !PT ;  /* 0x0000000718197812 */ /* 0x000fe400078ec0ff */
[----:B------:R-:W-:Y:S02]  /*5980*/  SHF.R.U32.HI R26, RZ, 0x1, R26 ;  /* 0x00000001ff1a7819 */ /* 0x000fe4000001161a */
[----:B------:R-:W-:Y:S02]  /*5990*/  LOP3.LUT R24, R27, 0x1, RZ, 0xc0, !PT ;  /* 0x000000011b187812 */ /* 0x000fe400078ec0ff */
[----:B------:R-:W-:Y:S02]  /*59a0*/  IADD3 R31, RZ, -R26, -R25 ;  /* 0x8000001aff1f7210 */ /* 0x000fe40007ffe819 */
[----:B------:R-:W-:Y:S01]  /*59b0*/  LOP3.LUT R27, R225, 0x3, RZ, 0xc0, !PT ;  /* 0x00000003e11b7812 */ /* 0x000fe200078ec0ff */
[----:B------:R-:W-:-:S02]  /*59c0*/  IMAD.SHL.U32 R30, R24, 0x40, RZ ;  /* 0x00000040181e7824 */ /* 0x000fc400078e00ff */
[----:B------:R-:W-:Y:S02]  /*59d0*/  IMAD R31, R24, -0x40, R31 ;  /* 0xffffffc0181f7824 */ /* 0x000fe400078e021f */
[----:B---3--:R-:W-:Y:S01]  /*59e0*/  IMAD R36, R27, -0x2, R28 ;  /* 0xfffffffe1b247824 */ /* 0x008fe200078e021c */
[----:B------:R-:W-:Y:S01]  /*59f0*/  LOP3.LUT R25, R30, 0x40, R25, 0xe2, !PT ;  /* 0x000000401e197812 */ /* 0x000fe200078ee219 */
[----:B--2---:R-:W-:Y:S02]  /*5a00*/  IMAD R29, R227, 0xe0, RZ ;  /* 0x000000e0e31d7824 */ /* 0x004fe400078e02ff */
[----:B----4-:R-:W-:-:S03]  /*5a10*/  IMAD.SHL.U32 R24, R226, 0x80, RZ ;  /* 0x00000080e2187824 */ /* 0x010fc600078e00ff */
[----:B------:R-:W-:Y:S01]  /*5a20*/  ISETP.GE.AND P0, PT, R29, R28, PT ;  /* 0x0000001c1d00720c */ /* 0x000fe20003f06270 */
[----:B------:R-:W-:-:S03]  /*5a30*/  IMAD.WIDE R32, R226, 0x80, RZ ;  /* 0x00000080e2207825 */ /* 0x000fc600078e02ff */
[C---:B------:R-:W-:Y:S01]  /*5a40*/  ISETP.GE.OR P0, PT, R24.reuse, UR5, P0 ;  /* 0x0000000518007c0c */ /* 0x040fe20008706670 */
[----:B------:R-:W-:Y:S01]  /*5a50*/  IMAD.SHL.U32 R28, R225, 0x2, RZ ;  /* 0x00000002e11c7824 */ /* 0x000fe200078e00ff */
[----:B------:R-:W-:Y:S01]  /*5a60*/  IADD3 R35, -R24, UR5, R31 ;  /* 0x0000000518237c10 */ /* 0x000fe2000fffe11f */
[----:B------:R-:W-:Y:S01]  /*5a70*/  IMAD.IADD R36, R36, 0x1, -R29 ;  /* 0x0000000124247824 */ /* 0x000fe200078e0a1d */
[----:B------:R-:W-:Y:S02]  /*5a80*/  LOP3.LUT R39, R32, R25, R26, 0xfe, !PT ;  /* 0x0000001920277212 */ /* 0x000fe400078efe1a */
[----:B------:R-:W-:-:S07]  /*5a90*/  LOP3.LUT R28, R29, 0x6, R28, 0xf8, !PT ;  /* 0x000000061d1c7812 */ /* 0x000fce00078ef81c */
[----:B------:R-:W-:Y:S05]  /*5aa0*/  @P0 BRA `(.L_x_31) ;  /* 0x00000080003c0947 */ /* 0x000fea0003800000 */
[----:B------:R-:W0:Y:S01]  /*5ab0*/  LDC.64 R26, c[0x0][0x5c8] ;  /* 0x00017200ff1a7b82 */ /* 0x000e220000000a00 */
[----:B------:R-:W-:Y:S01]  /*5ac0*/  USHF.R.S32.HI UR7, URZ, 0x1f, UR35 ;  /* 0x0000001f3f077899 */ /* 0x000fe20008011423 */
[--C-:B------:R-:W-:Y:S01]  /*5ad0*/  SHF.R.S32.HI R29, RZ, 0x1f, R28.reuse ;  /* 0x0000001fff1d7819 */ /* 0x100fe2000001141c */
[----:B------:R-:W-:Y:S01]  /*5ae0*/  ULDC.64 UR8, c[0x0][0x5d0] ;  /* 0x0001740000087ab9 */ /* 0x000fe20000000a00 */
[----:B------:R-:W-:Y:S01]  /*5af0*/  BSSY B0, `(.L_x_31) ;  /* 0x000080a000007945 */ /* 0x000fe20003800000 */
[----:B------:R-:W-:Y:S02]  /*5b00*/  UIMAD UR5, UR7, UR8, URZ ;  /* 0x00000008070572a4 */ /* 0x000fe4000f8e023f */
[----:B------:R-:W-:Y:S02]  /*5b10*/  IMAD.U32 R25, RZ, RZ, UR8 ;  /* 0x00000008ff197e24 */ /* 0x000fe4000f8e00ff */
[----:B------:R-:W-:Y:S02]  /*5b20*/  UIMAD UR5, UR35, UR9, UR5 ;  /* 0x00000009230572a4 */ /* 0x000fe4000f8e0205 */
[----:B------:R-:W-:Y:S01]  /*5b30*/  IMAD.WIDE.U32 R24, R25, UR35, R28 ;  /* 0x0000002319187c25 */ /* 0x000fe2000f8e001c */
[----:B------:R-:W-:-:S03]  /*5b40*/  ULDC.64 UR8, c[0x0][0x5c0] ;  /* 0x0001700000087ab9 */ /* 0x000fc60000000a00 */
[----:B------:R-:W-:Y:S02]  /*5b50*/  VIADD R25, R25, UR5 ;  /* 0x0000000519197c36 */ /* 0x000fe40008000000 */
[-C--:B0-----:R-:W-:Y:S02]  /*5b60*/  IMAD R30, R33, R26.reuse, RZ ;  /* 0x0000001a211e7224 */ /* 0x081fe400078e02ff */
[----:B------:R-:W-:-:S04]  /*5b70*/  IMAD.WIDE.U32 R24, R39, R26, R24 ;  /* 0x0000001a27187225 */ /* 0x000fc800078e0018 */
[----:B------:R-:W-:-:S04]  /*5b80*/  IMAD R31, R39, R27, R30 ;  /* 0x0000001b271f7224 */ /* 0x000fc800078e021e */
[----:B------:R-:W-:Y:S01]  /*5b90*/  IMAD.IADD R30, R25, 0x1, R31 ;  /* 0x00000001191e7824 */ /* 0x000fe200078e021f */
[----:B------:R-:W-:Y:S02]  /*5ba0*/  LEA R25, P0, R26, R24, 0x3 ;  /* 0x000000181a197211 */ /* 0x000fe400078018ff */
[----:B------:R-:W-:Y:S02]  /*5bb0*/  IADD3 R24, P1, R24, UR8, RZ ;  /* 0x0000000818187c10 */ /* 0x000fe4000ff3e0ff */
[----:B------:R-:W-:Y:S02]  /*5bc0*/  LEA.HI.X R27, R26, R30, R27, 0x3, P0 ;  /* 0x0000001e1a1b7211 */ /* 0x000fe400000f1c1b */
[----:B------:R-:W-:Y:S02]  /*5bd0*/  FSETP.NEU.AND P0, PT, RZ, UR33, PT ;  /* 0x00000021ff007c0b */ /* 0x000fe4000bf0d000 */
[----:B------:R-:W-:Y:S02]  /*5be0*/  IADD3 R26, P2, R25, UR8, RZ ;  /* 0x00000008191a7c10 */ /* 0x000fe4000ff5e0ff */
[----:B------:R-:W-:-:S02]  /*5bf0*/  IADD3.X R25, R30, UR9, RZ, P1, !PT ;  /* 0x000000091e197c10 */ /* 0x000fc40008ffe4ff */
[----:B------:R-:W-:-:S07]  /*5c00*/  IADD3.X R27, R27, UR9, RZ, P2, !PT ;  /* 0x000000091b1b7c10 */ /* 0x000fce00097fe4ff */
[----:B------:R-:W-:Y:S05]  /*5c10*/  @!P0 BRA `(.L_x_32) ;  /* 0x0000005c00fc8947 */ /* 0x000fea0003800000 */
[----:B------:R-:W-:Y:S01]  /*5c20*/  ULDC.64 UR8, c[0x0][0x5b8] ;  /* 0x00016e0000087ab9 */ /* 0x000fe20000000a00 */
[----:B------:R-:W-:Y:S01]  /*5c30*/  ISETP.GE.AND P0, PT, R36, 0x1, PT ;  /* 0x000000012400780c */ /* 0x000fe20003f06270 */
[----:B------:R-:W-:Y:S02]  /*5c40*/  UIMAD UR5, UR7, UR8, URZ ;  /* 0x00000008070572a4 */ /* 0x000fe4000f8e023f */
[----:B------:R-:W-:Y:S01]  /*5c50*/  IMAD.U32 R31, RZ, RZ, UR8 ;  /* 0x00000008ff1f7e24 */ /* 0x000fe2000f8e00ff */
[----:B------:R-:W-:Y:S01]  /*5c60*/  ULDC.64 UR10, c[0x0][0x5a8] ;  /* 0x00016a00000a7ab9 */ /* 0x000fe20000000a00 */
[----:B------:R-:W-:Y:S01]  /*5c70*/  ISETP.LT.OR P4, PT, R35, 0x1, !P0 ;  /* 0x000000012300780c */ /* 0x000fe20004781670 */
[----:B------:R-:W-:Y:S02]  /*5c80*/  UIMAD UR5, UR35, UR9, UR5 ;  /* 0x00000009230572a4 */ /* 0x000fe4000f8e0205 */
[----:B------:R-:W-:Y:S01]  /*5c90*/  IMAD.WIDE.U32 R28, R31, UR35, R28 ;  /* 0x000000231f1c7c25 */ /* 0x000fe2000f8e001c */
[----:B------:R-:W-:Y:S01]  /*5ca0*/  BSSY B1, `(.L_x_33) ;  /* 0x000000c000017945 */ /* 0x000fe20003800000 */
[----:B------:R-:W-:-:S02]  /*5cb0*/  ULDC.64 UR8, c[0x0][0x5b0] ;  /* 0x00016c0000087ab9 */ /* 0x000fc40000000a00 */
[----:B------:R-:W-:Y:S02]  /*5cc0*/  IMAD.MOV.U32 R30, RZ, RZ, R28 ;  /* 0x000000ffff1e7224 */ /* 0x000fe400078e001c */
[----:B------:R-:W-:Y:S02]  /*5cd0*/  VIADD R31, R29, UR5 ;  /* 0x000000051d1f7c36 */ /* 0x000fe40008000000 */
[----:B------:R-:W-:Y:S02]  /*5ce0*/  IMAD R37, R33, UR8, RZ ;  /* 0x0000000821257c24 */ /* 0x000fe4000f8e02ff */
[----:B------:R-:W-:-:S04]  /*5cf0*/  IMAD.WIDE.U32 R28, R39, UR8, R30 ;  /* 0x00000008271c7c25 */ /* 0x000fc8000f8e001e */
[----:B------:R-:W-:Y:S01]  /*5d00*/  IMAD R37, R39, UR9, R37 ;  /* 0x0000000927257c24 */ /* 0x000fe2000f8e0225 */
[----:B------:R-:W-:-:S04]  /*5d10*/  IADD3 R28, P1, R28, UR10, RZ ;  /* 0x0000000a1c1c7c10 */ /* 0x000fc8000ff3e0ff */
[--C-:B------:R-:W-:Y:S02]  /*5d20*/  IADD3.X R29, R29, UR11, R37.reuse, P1, !PT ;  /* 0x0000000b1d1d7c10 */ /* 0x100fe40008ffe425 */
[----:B------:R-:W-:Y:S01]  /*5d30*/  PRMT R37, RZ, 0x7610, R37 ;  /* 0x00007610ff257816 */ /* 0x000fe20000000025 */
[----:B------:R-:W-:Y:S06]  /*5d40*/  @P4 BRA `(.L_x_34) ;  /* 0x0000000000044947 */ /* 0x000fec0003800000 */
[----:B------:R0:W5:Y:S02]  /*5d50*/  LDG.E.U8 R37, desc[UR38][R28.64] ;  /* 0x000000261c257981 */ /* 0x000164000c1e1100 */
.L_x_34:
[----:B------:R-:W-:Y:S05]  /*5d60*/  BSYNC B1 ;  /* 0x0000000000017941 */ /* 0x000fea0003800000 */
.L_x_33:
[----:B-----5:R-:W-:Y:S01]  /*5d70*/  LOP3.LUT R37, R37, 0xff, RZ, 0xc0, !PT ;  /* 0x000000ff25257812 */ /* 0x020fe200078ec0ff */
[----:B------:R-:W-:Y:S01]  /*5d80*/  BSSY B1, `(.L_x_35) ;  /* 0x000000c000017945 */ /* 0x000fe20003800000 */
[----:B------:R-:W-:Y:S02]  /*5d90*/  ISETP.GE.AND P1, PT, R36, 0x2, PT ;  /* 0x000000022400780c */ /* 0x000fe40003f26270 */
[----:B------:R-:W-:Y:S02]  /*5da0*/  F2FP.F16.E4M3.UNPACK_B R37, R37 ;  /* 0x00000025ff25723e */ /* 0x000fe400020006ff */
[----:B------:R-:W-:-:S03]  /*5db0*/  ISETP.LT.OR P2, PT, R35, 0x1, !P1 ;  /* 0x000000012300780c */ /* 0x000fc60004f41670 */
[----:B------:R-:W-:-:S05]  /*5dc0*/  HADD2.F32 R37, -RZ, R37.H0_H0 ;  /* 0x20000025ff257230 */ /* 0x000fca0000004100 */
[----:B------:R-:W-:Y:S01]  /*5dd0*/  FMUL R38, R37, UR33 ;  /* 0x0000002125267c20 */ /* 0x000fe20008400000 */
[----:B------:R-:W-:-:S03]  /*5de0*/  PRMT R37, RZ, 0x7610, R37 ;  /* 0x00007610ff257816 */ /* 0x000fc60000000025 */
[----:B------:R-:W-:-:S05]  /*5df0*/  FFMA R38, R223, UR34, R38 ;  /* 0x00000022df267c23 */ /* 0x000fca0008000026 */
[----:B------:R-:W-:-:S05]  /*5e00*/  F2FP.SATFINITE.E4M3.F32.PACK_AB_MERGE_C R41, RZ, R38, RZ ;  /* 0x00000026ff29723e */ /* 0x000fca00048070ff */
[----:B------:R1:W-:Y:S01]  /*5e10*/  @!P4 STG.E.U8 desc[UR38][R24.64], R41 ;  /* 0x000000291800c986 */ /* 0x0003e2000c101126 */
[----:B------:R-:W-:Y:S05]  /*5e20*/  @P2 BRA `(.L_x_36) ;  /* 0x0000000000042947 */ /* 0x000fea0003800000 */
[----:B------:R2:W5:Y:S02]  /*5e30*/  LDG.E.U8 R37, desc[UR38][R28.64+0x1] ;  /* 0x000001261c257981 */ /* 0x000564000c1e1100 */
.L_x_36:
[----:B------:R-:W-:Y:S05]  /*5e40*/  BSYNC B1 ;  /* 0x0000000000017941 */ /* 0x000fea0003800000 */
.L_x_35:
[----:B-----5:R-:W-:Y:S01]  /*5e50*/  LOP3.LUT R37, R37, 0xff, RZ, 0xc0, !PT ;  /* 0x000000ff25257812 */ /* 0x020fe200078ec0ff */
[----:B------:R-:W-:Y:S01]  /*5e60*/  BSSY B1, `(.L_x_37) ;  /* 0x0000012000017945 */ /* 0x000fe20003800000 */
[----:B------:R-:W-:Y:S02]  /*5e70*/  IADD3 R39, P4, R39, 0x8, RZ ;  /* 0x0000000827277810 */ /* 0x000fe40007f9e0ff */
[----:B------:R-:W-:Y:S02]  /*5e80*/  F2FP.F16.E4M3.UNPACK_B R37, R37 ;  /* 0x00000025ff25723e */ /* 0x000fe400020006ff */
[----:B------:R-:W-:Y:S01]  /*5e90*/  ISETP.LT.OR P0, PT, R35, 0x9, !P0 ;  /* 0x000000092300780c */ /* 0x000fe20004701670 */
[----:B------:R-:W-:Y:S02]  /*5ea0*/  IMAD.X R32, RZ, RZ, R33, P4 ;  /* 0x000000ffff207224 */ /* 0x000fe400020e0621 */
[----:B------:R-:W-:Y:S02]  /*5eb0*/  HADD2.F32 R37, -RZ, R37.H0_H0 ;  /* 0x20000025ff257230 */ /* 0x000fe40000004100 */
[----:B------:R-:W-:-:S02]  /*5ec0*/  IMAD R32, R32, UR8, RZ ;  /* 0x0000000820207c24 */ /* 0x000fc4000f8e02ff */
[----:B------:R-:W-:-:S04]  /*5ed0*/  IMAD.WIDE.U32 R30, R39, UR8, R30 ;  /* 0x00000008271e7c25 */ /* 0x000fc8000f8e001e */
[----:B------:R-:W-:Y:S01]  /*5ee0*/  FMUL R37, R37, UR33 ;  /* 0x0000002125257c20 */ /* 0x000fe20008400000 */
[----:B------:R-:W-:-:S03]  /*5ef0*/  IMAD R39, R39, UR9, R32 ;  /* 0x0000000927277c24 */ /* 0x000fc6000f8e0220 */
[----:B------:R-:W-:Y:S01]  /*5f00*/  FFMA R37, R222, UR34, R37 ;  /* 0x00000022de257c23 */ /* 0x000fe20008000025 */
[----:B------:R-:W-:Y:S02]  /*5f10*/  IADD3 R30, P4, R30, UR10, RZ ;  /* 0x0000000a1e1e7c10 */ /* 0x000fe4000ff9e0ff */
[----:B------:R-:W-:Y:S02]  /*5f20*/  PRMT R32, RZ, 0x7610, R32 ;  /* 0x00007610ff207816 */ /* 0x000fe40000000020 */
[----:B------:R-:W-:Y:S02]  /*5f30*/  F2FP.SATFINITE.E4M3.F32.PACK_AB_MERGE_C R37, RZ, R37, RZ ;  /* 0x00000025ff25723e */ /* 0x000fe400048070ff */
[----:B------:R-:W-:-:S03]  /*5f40*/  IADD3.X R31, R31, UR11, R39, P4, !PT ;  /* 0x0000000b1f1f7c10 */ /* 0x000fc6000a7fe427 */
[----:B------:R3:W-:Y:S01]  /*5f50*/  @!P2 STG.E.U8 desc[UR38][R24.64+0x1], R37 ;  /* 0x000001251800a986 */ /* 0x0007e2000c101126 */
[----:B------:R-:W-:Y:S05]  /*5f60*/  @P0 BRA `(.L_x_38) ;  /* 0x0000000000040947 */ /* 0x000fea0003800000 */
[----:B------:R4:W5:Y:S02]  /*5f70*/  LDG.E.U8 R32, desc[UR38][R30.64] ;  /* 0x000000261e207981 */ /* 0x000964000c1e1100 */
.L_x_38:
[----:B------:R-:W-:Y:S05]  /*5f80*/  BSYNC B1 ;  /* 0x0000000000017941 */ /* 0x000fea0003800000 */
.L_x_37:
[----:B-----5:R-:W-:Y:S01]  /*5f90*/  LOP3.LUT R32, R32, 0xff, RZ, 0xc0, !PT ;  /* 0x000000ff20207812 */ /* 0x020fe200078ec0ff */
[----:B------:R-:W-:Y:S01]  /*5fa0*/  BSSY B1, `(.L_x_39) ;  /* 0x000000b000017945 */ /* 0x000fe20003800000 */
[----:B------:R-:W-:Y:S02]  /*5fb0*/  ISETP.LT.OR P1, PT, R35, 0x9, !P1 ;  /* 0x000000092300780c */ /* 0x000fe40004f21670 */
[----:B------:R-:W-:-:S05]  /*5fc0*/  F2FP.F16.E4M3.UNPACK_B R32, R32 ;  /* 0x00000020ff20723e */ /* 0x000fca00020006ff */
[----:B------:R-:W-:-:S05]  /*5fd0*/  HADD2.F32 R32, -RZ, R32.H0_H0 ;  /* 0x20000020ff207230 */ /* 0x000fca0000004100 */
[----:B------:R-:W-:-:S04]  /*5fe0*/  FMUL R32, R32, UR33 ;  /* 0x0000002120207c20 */ /* 0x000fc80008400000 */
[----:B------:R-:W-:-:S05]  /*5ff0*/  FFMA R32, R221, UR34, R32 ;  /* 0x00000022dd207c23 */ /* 0x000fca0008000020 */
[----:B------:R-:W-:Y:S02]  /*6000*/  F2FP.SATFINITE.E4M3.F32.PACK_AB_MERGE_C R33, RZ, R32, RZ ;  /* 0x00000020ff21723e */ /* 0x000fe400048070ff */
[----:B------:R-:W-:-:S03]  /*6010*/  PRMT R32, RZ, 0x7610, R32 ;  /* 0x00007610ff207816 */ /* 0x000fc60000000020 */
[----:B------:R0:W-:Y:S01]  /*6020*/  @!P0 STG.E.U8 desc[UR38][R26.64], R33 ;  /* 0x000000211a008986 */ /* 0x0001e2000c101126 */
[----:B------:R-:W-:Y:S05]  /*6030*/  @P1 BRA `(.L_x_40) ;  /* 0x0000000000041947 */ /* 0x000fea0003800000 */
[----:B------:R0:W5:Y:S02]  /*6040*/  LDG.E.U8 R32, desc[UR38][R30.64+0x1] ;  /* 0x000001261e207981 */ /* 0x000164000c1e1100 */
.L_x_40:
[----:B------:R-:W-:Y:S05]  /*6050*/  BSYNC B1 ;  /* 0x0000000000017941 */ /* 0x000fea0003800000 */
.L_x_39:
[----:B-----5:R-:W-:Y:S01]  /*6060*/  LOP3.LUT R32, R32, 0xff, RZ, 0xc0, !PT ;  /* 0x000000ff20207812 */ /* 0x020fe200078ec0ff */
[----:B------:R-:W-:Y:S01]  /*6070*/  BSSY B1, `(.L_x_41) ;  /* 0x000000c000017945 */ /* 0x000fe20003800000 */
[----:B------:R-:W-:Y:S02]  /*6080*/  ISETP.GE.AND P0, PT, R36, 0x9, PT ;  /* 0x000000092400780c */ /* 0x000fe40003f06270 */
[----:B------:R-:W-:Y:S02]  /*6090*/  F2FP.F16.E4M3.UNPACK_B R32, R32 ;  /* 0x00000020ff20723e */ /* 0x000fe400020006ff */
[----:B------:R-:W-:-:S03]  /*60a0*/  ISETP.LT.OR P2, PT, R35, 0x1, !P0 ;  /* 0x000000012300780c */ /* 0x000fc60004741670 */
[----:B------:R-:W-:-:S05]  /*60b0*/  HADD2.F32 R32, -RZ, R32.H0_H0 ;  /* 0x20000020ff207230 */ /* 0x000fca0000004100 */
[----:B0-----:R-:W-:Y:S01]  /*60c0*/  FMUL R33, R32, UR33 ;  /* 0x0000002120217c20 */ /* 0x001fe20008400000 */
[----:B------:R-:W-:-:S03]  /*60d0*/  PRMT R32, RZ, 0x7610, R32 ;  /* 0x00007610ff207816 */ /* 0x000fc60000000020 */
[----:B------:R-:W-:-:S05]  /*60e0*/  FFMA R33, R220, UR34, R33 ;  /* 0x00000022dc217c23 */ /* 0x000fca0008000021 */
[----:B------:R-:W-:-:S05]  /*60f0*/  F2FP.SATFINITE.E4M3.F32.PACK_AB_MERGE_C R33, RZ, R33, RZ ;  /* 0x00000021ff21723e */ /* 0x000fca00048070ff */
[----:B------:R0:W-:Y:S01]  /*6100*/  @!P1 STG.E.U8 desc[UR38][R26.64+0x1], R33 ;  /* 0x000001211a009986 */ /* 0x0001e2000c101126 */
[----:B------:R-:W-:Y:S05]  /*6110*/  @P2 BRA `(.L_x_42) ;  /* 0x0000000000042947 */ /* 0x000fea0003800000 */
[----:B------:R0:W5:Y:S02]  /*6120*/  LDG.E.U8 R32, desc[UR38][R28.64+0x8] ;  /* 0x000008261c207981 */ /* 0x000164000c1e1100 */
.L_x_42:
[----:B------:R-:W-:Y:S05]  /*6130*/  BSYNC B1 ;  /* 0x0000000000017941 */ /* 0x000fea0003800000 */
.L_x_41:
[----:B-----5:R-:W-:Y:S01]  /*6140*/  LOP3.LUT R32, R32, 0xff, RZ, 0xc0, !PT ;  /* 0x000000ff20207812 */ /* 0x020fe200078ec0ff */
[----:B------:R-:W-:Y:S01]  /*6150*/  BSSY B1, `(.L_x_43) ;  /* 0x000000c000017945 */ /* 0x000fe20003800000 */
[----:B------:R-:W-:Y:S02]  /*6160*/  ISETP.GE.AND P1, PT, R36, 0xa, PT ;  /* 0x0000000a2400780c */ /* 0x000fe40003f26270 */
[----:B------:R-:W-:Y:S02]  /*6170*/  F2FP.F16.E4M3.UNPACK_B R32, R32 ;  /* 0x00000020ff20723e */ /* 0x000fe400020006ff */
[----:B------:R-:W-:-:S03]  /*6180*/  ISETP.LT.OR P4, PT, R35, 0x1, !P1 ;  /* 0x000000012300780c */ /* 0x000fc60004f81670 */
[----:B------:R-:W-:-:S05]  /*6190*/  HADD2.F32 R32, -RZ, R32.H0_H0 ;  /* 0x20000020ff207230 */ /* 0x000fca0000004100 */
[----:B------:R-:W-:-:S04]  /*61a0*/  FMUL R32, R32, UR33 ;  /* 0x0000002120207c20 */ /* 0x000fc80008400000 */
[----:B------:R-:W-:-:S05]  /*61b0*/  FFMA R32, R219, UR34, R32 ;  /* 0x00000022db207c23 */ /* 0x000fca0008000020 */
[----:B0-----:R-:W-:Y:S02]  /*61c0*/  F2FP.SATFINITE.E4M3.F32.PACK_AB_MERGE_C R33, RZ, R32, RZ ;  /* 0x00000020ff21723e */ /* 0x001fe400048070ff */
[----:B------:R-:W-:-:S03]  /*61d0*/  PRMT R32, RZ, 0x7610, R32 ;  /* 0x00007610ff207816 */ /* 0x000fc60000000020 */
[----:B------:R0:W-:Y:S01]  /*61e0*/  @!P2 STG.E.U8 desc[UR38][R24.64+0x8], R33 ;  /* 0x000008211800a986 */ /* 0x0001e2000c101126 */
[----:B------:R-:W-:Y:S05]  /*61f0*/  @P4 BRA `(.L_x_44) ;  /* 0x0000000000044947 */ /* 0x000fea0003800000 */
[----:B------:R0:W5:Y:S02]  /*6200*/  LDG.E.U8 R32, desc[UR38][R28.64+0x9] ;  /* 0x000009261c207981 */ /* 0x000164000c1e1100 */
.L_x_44:
[----:B------:R-:W-:Y:S05]  /*6210*/  BSYNC B1 ;  /* 0x0000000000017941 */ /* 0x000fea0003800000 */
.L_x_43:
[----:B-----5:R-:W-:Y:S01]  /*6220*/  LOP3.LUT R32, R32, 0xff, RZ, 0xc0, !PT ;  /* 0x000000ff20207812 */ /* 0x020fe200078ec0ff */
[----:B------:R-:W-:Y:S01]  /*6230*/  BSSY B1, `(.L_x_45) ;  /* 0x000000b000017945 */ /* 0x000fe20003800000 */
[----:B------:R-:W-:Y:S02]  /*6240*/  ISETP.LT.OR P0, PT, R35, 0x9, !P0 ;  /* 0x000000092300780c */ /* 0x000fe40004701670 */
[----:B------:R-:W-:-:S05]  /*6250*/  F2FP.F16.E4M3.UNPACK_B R32, R32 ;  /* 0x00000020ff20723e */ /* 0x000fca00020006ff */
        /* <DEDUP_REMOVED lines=8> */
.L_x_46:
[----:B------:R-:W-:Y:S05]  /*62e0*/  BSYNC B1 ;  /* 0x0000000000017941 */ /* 0x000fea0003800000 */
.L_x_45:
[----:B-----5:R-:W-:Y:S01]  /*62f0*/  LOP3.LUT R32, R32, 0xff, RZ, 0xc0, !PT ;  /* 0x000000ff20207812 */ /* 0x020fe200078ec0ff */
[----:B------:R-:W-:Y:S01]  /*6300*/  BSSY B1, `(.L_x_47) ;  /* 0x000000b000017945 */ /* 0x000fe20003800000 */
[----:B------:R-:W-:Y:S02]  /*6310*/  ISETP.LT.OR P1, PT, R35, 0x9, !P1 ;  /* 0x000000092300780c */ /* 0x000fe40004f21670 */
[----:B------:R-:W-:-:S05]  /*6320*/  F2FP.F16.E4M3.UNPACK_B R32, R32 ;  /* 0x00000020ff20723e */ /* 0x000fca00020006ff */
        /* <DEDUP_REMOVED lines=8> */
.L_x_48:
[----:B------:R-:W-:Y:S05]  /*63b0*/  BSYNC B1 ;  /* 0x0000000000017941 */ /* 0x000fea0003800000 */
.L_x_47:
        /* <DEDUP_REMOVED lines=13> */
.L_x_50:
[----:B------:R-:W-:Y:S05]  /*6490*/  BSYNC B1 ;  /* 0x0000000000017941 */ /* 0x000fea0003800000 */
.L_x_49:
        /* <DEDUP_REMOVED lines=13> */
.L_x_52:
[----:B------:R-:W-:Y:S05]  /*6570*/  BSYNC B1 ;  /* 0x0000000000017941 */ /* 0x000fea0003800000 */
.L_x_51:
        /* <DEDUP_REMOVED lines=12> */
.L_x_54:
[----:B------:R-:W-:Y:S05]  /*6640*/  BSYNC B1 ;  /* 0x0000000000017941 */ /* 0x000fea0003800000 */
.L_x_53:
        /* <DEDUP_REMOVED lines=12> */
.L_x_56:
[----:B------:R-:W-:Y:S05]  /*6710*/  BSYNC B1 ;  /* 0x0000000000017941 */ /* 0x000fea0003800000 */
.L_x_55:
        /* <DEDUP_REMOVED lines=13> */
.L_x_58:
[----:B------:R-:W-:Y:S05]  /*67f0*/  BSYNC B1 ;  /* 0x0000000000017941 */ /* 0x000fea0003800000 */
.L_x_57:
        /* <DEDUP_REMOVED lines=13> */
.L_x_60:
[----:B------:R-:W-:Y:S05]  /*68d0*/  BSYNC B1 ;  /* 0x0000000000017941 */ /* 0x000fea0003800000 */
.L_x_59:
        /* <DEDUP_REMOVED lines=12> */
.L_x_62:
[----:B------:R-:W-:Y:S05]  /*69a0*/  BSYNC B1 ;  /* 0x0000000000017941 */ /* 0x000fea0003800000 */
.L_x_61:
        /* <DEDUP_REMOVED lines=12> */
.L_x_64:
[----:B------:R-:W-:Y:S05]  /*6a70*/  BSYNC B1 ;  /* 0x0000000000017941 */ /* 0x000fea0003800000 */
.L_x_63:
        /* <DEDUP_REMOVED lines=13> */
.L_x_66:
[----:B------:R-:W-:Y:S05]  /*6b50*/  BSYNC B1 ;  /* 0x0000000000017941 */ /* 0x000fea0003800000 */
.L_x_65:
        /* <DEDUP_REMOVED lines=13> */
.L_x_68:
[----:B------:R-:W-:Y:S05]  /*6c30*/  BSYNC B1 ;  /* 0x0000000000017941 */ /* 0x000fea0003800000 */
.L_x_67:
        /* <DEDUP_REMOVED lines=12> */
.L_x_70:
[----:B------:R-:W-:Y:S05]  /*6d00*/  BSYNC B1 ;  /* 0x0000000000017941 */ /* 0x000fea0003800000 */
.L_x_69:
        /* <DEDUP_REMOVED lines=12> */
.L_x_72:
[----:B------:R-:W-:Y:S05]  /*6dd0*/  BSYNC B1 ;  /* 0x0000000000017941 */ /* 0x000fea0003800000 */
.L_x_71:
        /* <DEDUP_REMOVED lines=13> */
.L_x_74:
[----:B------:R-:W-:Y:S05]  /*6eb0*/  BSYNC B1 ;  /* 0x0000000000017941 */ /* 0x000fea0003800000 */
.L_x_73:
        /* <DEDUP_REMOVED lines=13> */
.L_x_76:
[----:B------:R-:W-:Y:S05]  /*6f90*/  BSYNC B1 ;  /* 0x0000000000017941 */ /* 0x000fea0003800000 */
.L_x_75:
        /* <DEDUP_REMOVED lines=12> */
.L_x_78:
[----:B------:R-:W-:Y:S05]  /*7060*/  BSYNC B1 ;  /* 0x0000000000017941 */ /* 0x000fea0003800000 */
.L_x_77:
        /* <DEDUP_REMOVED lines=12> */
.L_x_80:
[----:B------:R-:W-:Y:S05]  /*7130*/  BSYNC B1 ;  /* 0x0000000000017941 */ /* 0x000fea0003800000 */
.L_x_79:
        /* <DEDUP_REMOVED lines=13> */
.L_x_82:
[----:B------:R-:W-:Y:S05]  /*7210*/  BSYNC B1 ;  /* 0x0000000000017941 */ /* 0x000fea0003800000 */
.L_x_81:
        /* <DEDUP_REMOVED lines=13> */
.L_x_84:
[----:B------:R-:W-:Y:S05]  /*72f0*/  BSYNC B1 ;  /* 0x0000000000017941 */ /* 0x000fea0003800000 */
.L_x_83:
        /* <DEDUP_REMOVED lines=12> */
.L_x_86:
[----:B------:R-:W-:Y:S05]  /*73c0*/  BSYNC B1 ;  /* 0x0000000000017941 */ /* 0x000fea0003800000 */
.L_x_85:
        /* <DEDUP_REMOVED lines=12> */
.L_x_88:
[----:B------:R-:W-:Y:S05]  /*7490*/  BSYNC B1 ;  /* 0x0000000000017941 */ /* 0x000fea0003800000 */
.L_x_87:
        /* <DEDUP_REMOVED lines=13> */
.L_x_90:
[----:B------:R-:W-:Y:S05]  /*7570*/  BSYNC B1 ;  /* 0x0000000000017941 */ /* 0x000fea0003800000 */
.L_x_89:
        /* <DEDUP_REMOVED lines=13> */
.L_x_92:
[----:B------:R-:W-:Y:S05]  /*7650*/  BSYNC B1 ;  /* 0x0000000000017941 */ /* 0x000fea0003800000 */
.L_x_91:
        /* <DEDUP_REMOVED lines=12> */
.L_x_94:
[----:B------:R-:W-:Y:S05]  /*7720*/  BSYNC B1 ;  /* 0x0000000000017941 */ /* 0x000fea0003800000 */
.L_x_93:
        /* <DEDUP_REMOVED lines=12> */
.L_x_96:
[----:B------:R-:W-:Y:S05]  /*77f0*/  BSYNC B1 ;  /* 0x0000000000017941 */ /* 0x000fea0003800000 */
.L_x_95:
        /* <DEDUP_REMOVED lines=13> */
.L_x_98:
[----:B------:R-:W-:Y:S05]  /*78d0*/  BSYNC B1 ;  /* 0x0000000000017941 */ /* 0x000fea0003800000 */
.L_x_97:
        /* <DEDUP_REMOVED lines=13> */
.L_x_100:
[----:B------:R-:W-:Y:S05]  /*79b0*/  BSYNC B1 ;  /* 0x0000000000017941 */ /* 0x000fea0003800000 */
.L_x_99:
        /* <DEDUP_REMOVED lines=12> */
.L_x_102:
[----:B------:R-:W-:Y:S05]  /*7a80*/  BSYNC B1 ;  /* 0x0000000000017941 */ /* 0x000fea0003800000 */
.L_x_101:
        /* <DEDUP_REMOVED lines=12> */
.L_x_104:
[----:B------:R-:W-:Y:S05]  /*7b50*/  BSYNC B1 ;  /* 0x0000000000017941 */ /* 0x000fea0003800000 */
.L_x_103:
        /* <DEDUP_REMOVED lines=13> */
.L_x_106:
[----:B------:R-:W-:Y:S05]  /*7c30*/  BSYNC B1 ;  /* 0x0000000000017941 */ /* 0x000fea0003800000 */
.L_x_105:
        /* <DEDUP_REMOVED lines=13> */
.L_x_108:
[----:B------:R-:W-:Y:S05]  /*7d10*/  BSYNC B1 ;  /* 0x0000000000017941 */ /* 0x000fea0003800000 */
.L_x_107:
        /* <DEDUP_REMOVED lines=12> */
.L_x_110:
[----:B------:R-:W-:Y:S05]  /*7de0*/  BSYNC B1 ;  /* 0x0000000000017941 */ /* 0x000fea0003800000 */
.L_x_109:
        /* <DEDUP_REMOVED lines=12> */
.L_x_112:
[----:B------:R-:W-:Y:S05]  /*7eb0*/  BSYNC B1 ;  /* 0x0000000000017941 */ /* 0x000fea0003800000 */
.L_x_111:
        /* <DEDUP_REMOVED lines=13> */
.L_x_114:
[----:B------:R-:W-:Y:S05]  /*7f90*/  BSYNC B1 ;  /* 0x0000000000017941 */ /* 0x000fea0003800000 */
.L_x_113:
        /* <DEDUP_REMOVED lines=13> */
.L_x_116:
[----:B------:R-:W-:Y:S05]  /*8070*/  BSYNC B1 ;  /* 0x0000000000017941 */ /* 0x000fea0003800000 */
.L_x_115:
        /* <DEDUP_REMOVED lines=12> */
.L_x_118:
[----:B------:R-:W-:Y:S05]  /*8140*/  BSYNC B1 ;  /* 0x0000000000017941 */ /* 0x000fea0003800000 */
.L_x_117:
        /* <DEDUP_REMOVED lines=12> */
.L_x_120:
[----:B------:R-:W-:Y:S05]  /*8210*/  BSYNC B1 ;  /* 0x0000000000017941 */ /* 0x000fea0003800000 */
.L_x_119:
        /* <DEDUP_REMOVED lines=13> */
.L_x_122:
[----:B------:R-:W-:Y:S05]  /*82f0*/  BSYNC B1 ;  /* 0x0000000000017941 */ /* 0x000fea0003800000 */
.L_x_121:
        /* <DEDUP_REMOVED lines=13> */
.L_x_124:
[----:B------:R-:W-:Y:S05]  /*83d0*/  BSYNC B1 ;  /* 0x0000000000017941 */ /* 0x000fea0003800000 */
.L_x_123:
        /* <DEDUP_REMOVED lines=12> */
.L_x_126:
[----:B------:R-:W-:Y:S05]  /*84a0*/  BSYNC B1 ;  /* 0x0000000000017941 */ /* 0x000fea0003800000 */
.L_x_125:
        /* <DEDUP_REMOVED lines=12> */
.L_x_128:
[----:B------:R-:W-:Y:S05]  /*8570*/  BSYNC B1 ;  /* 0x0000000000017941 */ /* 0x000fea0003800000 */
.L_x_127:
        /* <DEDUP_REMOVED lines=13> */
.L_x_130:
[----:B------:R-:W-:Y:S05]  /*8650*/  BSYNC B1 ;  /* 0x0000000000017941 */ /* 0x000fea0003800000 */
.L_x_129:
        /* <DEDUP_REMOVED lines=13> */
.L_x_132:
[----:B------:R-:W-:Y:S05]  /*8730*/  BSYNC B1 ;  /* 0x0000000000017941 */ /* 0x000fea0003800000 */
.L_x_131:
        /* <DEDUP_REMOVED lines=12> */
.L_x_134:
[----:B------:R-:W-:Y:S05]  /*8800*/  BSYNC B1 ;  /* 0x0000000000017941 */ /* 0x000fea0003800000 */
.L_x_133:
        /* <DEDUP_REMOVED lines=12> */
.L_x_136:
[----:B------:R-:W-:Y:S05]  /*88d0*/  BSYNC B1 ;  /* 0x0000000000017941 */ /* 0x000fea0003800000 */
.L_x_135:
        /* <DEDUP_REMOVED lines=13> */
.L_x_138:
[----:B------:R-:W-:Y:S05]  /*89b0*/  BSYNC B1 ;  /* 0x0000000000017941 */ /* 0x000fea0003800000 */
.L_x_137:
        /* <DEDUP_REMOVED lines=13> */
.L_x_140:
[----:B------:R-:W-:Y:S05]  /*8a90*/  BSYNC B1 ;  /* 0x0000000000017941 */ /* 0x000fea0003800000 */
.L_x_139:
        /* <DEDUP_REMOVED lines=12> */
.L_x_142:
[----:B------:R-:W-:Y:S05]  /*8b60*/  BSYNC B1 ;  /* 0x0000000000017941 */ /* 0x000fea0003800000 */
.L_x_141:
        /* <DEDUP_REMOVED lines=12> */
.L_x_144:
[----:B------:R-:W-:Y:S05]  /*8c30*/  BSYNC B1 ;  /* 0x0000000000017941 */ /* 0x000fea0003800000 */
.L_x_143:
        /* <DEDUP_REMOVED lines=13> */
.L_x_146:
[----:B------:R-:W-:Y:S05]  /*8d10*/  BSYNC B1 ;  /* 0x0000000000017941 */ /* 0x000fea0003800000 */
.L_x_145:
        /* <DEDUP_REMOVED lines=13> */
.L_x_148:
[----:B------:R-:W-:Y:S05]  /*8df0*/  BSYNC B1 ;  /* 0x0000000000017941 */ /* 0x000fea0003800000 */
.L_x_147:
        /* <DEDUP_REMOVED lines=12> */
.L_x_150:
[----:B------:R-:W-:Y:S05]  /*8ec0*/  BSYNC B1 ;  /* 0x0000000000017941 */ /* 0x000fea0003800000 */
.L_x_149:
        /* <DEDUP_REMOVED lines=12> */
.L_x_152:
[----:B------:R-:W-:Y:S05]  /*8f90*/  BSYNC B1 ;  /* 0x0000000000017941 */ /* 0x000fea0003800000 */
.L_x_151:
        /* <DEDUP_REMOVED lines=13> */
.L_x_154:
[----:B------:R-:W-:Y:S05]  /*9070*/  BSYNC B1 ;  /* 0x0000000000017941 */ /* 0x000fea0003800000 */
.L_x_153:
        /* <DEDUP_REMOVED lines=13> */
.L_x_156:
[----:B------:R-:W-:Y:S05]  /*9150*/  BSYNC B1 ;  /* 0x0000000000017941 */ /* 0x000fea0003800000 */
.L_x_155:
        /* <DEDUP_REMOVED lines=12> */
.L_x_158:
[----:B------:R-:W-:Y:S05]  /*9220*/  BSYNC B1 ;  /* 0x0000000000017941 */ /* 0x000fea0003800000 */
.L_x_157:
        /* <DEDUP_REMOVED lines=12> */
.L_x_160:
[----:B------:R-:W-:Y:S05]  /*92f0*/  BSYNC B1 ;  /* 0x0000000000017941 */ /* 0x000fea0003800000 */
.L_x_159:
        /* <DEDUP_REMOVED lines=13> */
.L_x_162:
[----:B------:R-:W-:Y:S05]  /*93d0*/  BSYNC B1 ;  /* 0x0000000000017941 */ /* 0x000fea0003800000 */
.L_x_161:
        /* <DEDUP_REMOVED lines=13> */
.L_x_164:
[----:B------:R-:W-:Y:S05]  /*94b0*/  BSYNC B1 ;  /* 0x0000000000017941 */ /* 0x000fea0003800000 */
.L_x_163:
        /* <DEDUP_REMOVED lines=12> */
.L_x_166:
[----:B------:R-:W-:Y:S05]  /*9580*/  BSYNC B1 ;  /* 0x0000000000017941 */ /* 0x000fea0003800000 */
.L_x_165:
        /* <DEDUP_REMOVED lines=12> */
.L_x_168:
[----:B------:R-:W-:Y:S05]  /*9650*/  BSYNC B1 ;  /* 0x0000000000017941 */ /* 0x000fea0003800000 */
.L_x_167:
        /* <DEDUP_REMOVED lines=13> */
.L_x_170:
[----:B------:R-:W-:Y:S05]  /*9730*/  BSYNC B1 ;  /* 0x0000000000017941 */ /* 0x000fea0003800000 */
.L_x_169:
        /* <DEDUP_REMOVED lines=13> */
.L_x_172:
[----:B------:R-:W-:Y:S05]  /*9810*/  BSYNC B1 ;  /* 0x0000000000017941 */ /* 0x000fea0003800000 */
.L_x_171:
        /* <DEDUP_REMOVED lines=12> */
.L_x_174:
[----:B------:R-:W-:Y:S05]  /*98e0*/  BSYNC B1 ;  /* 0x0000000000017941 */ /* 0x000fea0003800000 */
.L_x_173:
        /* <DEDUP_REMOVED lines=12> */
.L_x_176:
[----:B------:R-:W-:Y:S05]  /*99b0*/  BSYNC B1 ;  /* 0x0000000000017941 */ /* 0x000fea0003800000 */
.L_x_175:
        /* <DEDUP_REMOVED lines=13> */
.L_x_178:
[----:B------:R-:W-:Y:S05]  /*9a90*/  BSYNC B1 ;  /* 0x0000000000017941 */ /* 0x000fea0003800000 */
.L_x_177:
        /* <DEDUP_REMOVED lines=13> */
.L_x_180:
[----:B------:R-:W-:Y:S05]  /*9b70*/  BSYNC B1 ;  /* 0x0000000000017941 */ /* 0x000fea0003800000 */
.L_x_179:
        /* <DEDUP_REMOVED lines=12> */
.L_x_182:
[----:B------:R-:W-:Y:S05]  /*9c40*/  BSYNC B1 ;  /* 0x0000000000017941 */ /* 0x000fea0003800000 */
.L_x_181:
        /* <DEDUP_REMOVED lines=12> */
.L_x_184:
[----:B------:R-:W-:Y:S05]  /*9d10*/  BSYNC B1 ;  /* 0x0000000000017941 */ /* 0x000fea0003800000 */
.L_x_183:
        /* <DEDUP_REMOVED lines=13> */
.L_x_186:
[----:B------:R-:W-:Y:S05]  /*9df0*/  BSYNC B1 ;  /* 0x0000000000017941 */ /* 0x000fea0003800000 */
.L_x_185:
        /* <DEDUP_REMOVED lines=13> */
.L_x_188:
[----:B------:R-:W-:Y:S05]  /*9ed0*/  BSYNC B1 ;  /* 0x0000000000017941 */ /* 0x000fea0003800000 */
.L_x_187:
        /* <DEDUP_REMOVED lines=12> */
.L_x_190:
[----:B------:R-:W-:Y:S05]  /*9fa0*/  BSYNC B1 ;  /* 0x0000000000017941 */ /* 0x000fea0003800000 */
.L_x_189:
        /* <DEDUP_REMOVED lines=12> */
.L_x_192:
[----:B------:R-:W-:Y:S05]  /*a070*/  BSYNC B1 ;  /* 0x0000000000017941 */ /* 0x000fea0003800000 */
.L_x_191:
        /* <DEDUP_REMOVED lines=13> */
.L_x_194:
[----:B------:R-:W-:Y:S05]  /*a150*/  BSYNC B1 ;  /* 0x0000000000017941 */ /* 0x000fea0003800000 */
.L_x_193:
        /* <DEDUP_REMOVED lines=13> */
.L_x_196:
[----:B------:R-:W-:Y:S05]  /*a230*/  BSYNC B1 ;  /* 0x0000000000017941 */ /* 0x000fea0003800000 */
.L_x_195:
        /* <DEDUP_REMOVED lines=12> */
.L_x_198:
[----:B------:R-:W-:Y:S05]  /*a300*/  BSYNC B1 ;  /* 0x0000000000017941 */ /* 0x000fea0003800000 */
.L_x_197:
        /* <DEDUP_REMOVED lines=12> */
.L_x_200:
[----:B------:R-:W-:Y:S05]  /*a3d0*/  BSYNC B1 ;  /* 0x0000000000017941 */ /* 0x000fea0003800000 */
.L_x_199:
        /* <DEDUP_REMOVED lines=13> */
.L_x_202:
[----:B------:R-:W-:Y:S05]  /*a4b0*/  BSYNC B1 ;  /* 0x0000000000017941 */ /* 0x000fea0003800000 */
.L_x_201:
        /* <DEDUP_REMOVED lines=13> */
.L_x_204:
[----:B------:R-:W-:Y:S05]  /*a590*/  BSYNC B1 ;  /* 0x0000000000017941 */ /* 0x000fea0003800000 */
.L_x_203:
        /* <DEDUP_REMOVED lines=12> */
.L_x_206:
[----:B------:R-:W-:Y:S05]  /*a660*/  BSYNC B1 ;  /* 0x0000000000017941 */ /* 0x000fea0003800000 */
.L_x_205:
        /* <DEDUP_REMOVED lines=12> */
.L_x_208:
[----:B------:R-:W-:Y:S05]  /*a730*/  BSYNC B1 ;  /* 0x0000000000017941 */ /* 0x000fea0003800000 */
.L_x_207:
        /* <DEDUP_REMOVED lines=13> */
.L_x_210:
[----:B------:R-:W-:Y:S05]  /*a810*/  BSYNC B1 ;  /* 0x0000000000017941 */ /* 0x000fea0003800000 */
.L_x_209:
[----:B-----5:R-:W-:Y:S01]  /*a820*/  LOP3.LUT R32, R32, 0xff, RZ, 0xc0, !PT ;  /* 0x000000ff20207812 */ /* 0x020fe200078ec0ff */
[----:B------:R-:W-:Y:S01]  /*a830*/  BSSY B1, `(.L_x_211) ;  /* 0x000000c000017945 */ /* 0x000fe20003800000 */
[----:B------:R-:W-:Y:S02]  /*a840*/  ISETP.GE.AND P1, PT, R36, 0xb2, PT ;  /* 0x000000b22400780c */ /* 0x000fe40003f26270 */
[----:B------:R-:W-:Y:S02]  /*a850*/  F2FP.F16.E4M3.UNPACK_B R32, R32 ;  /* 0x00000020ff20723e */ /* 0x000fe400020006ff */
[----:B------:R-:W-:-:S03]  /*a860*/  ISETP.LT.OR P4, PT, R35, 0x1, !P1 ;  /* 0x000000012300780c */ /* 0x000fc60004f81670 */
[----:B------:R-:W-:-:S05]  /*a870*/  HADD2.F32 R32, -RZ, R32.H0_H0 ;  /* 0x20000020ff207230 */ /* 0x000fca0000004100 */
[----:B------:R-:W-:-:S04]  /*a880*/  FMUL R32, R32, UR33 ;  /* 0x0000002120207c20 */ /* 0x000fc80008400000 */
[----:B------:R-:W-:Y:S01]  /*a890*/  FFMA R32, R23, UR34, R32 ;  /* 0x0000002217207c23 */ /* 0x000fe20008000020 */
[----:B------:R-:W-:-:S04]  /*a8a0*/  PRMT R23, RZ, 0x7610, R23 ;  /* 0x00007610ff177816 */ /* 0x000fc80000000017 */
[----:B0-----:R-:W-:-:S05]  /*a8b0*/  F2FP.SATFINITE.E4M3.F32.PACK_AB_MERGE_C R33, RZ, R32, RZ ;  /* 0x00000020ff21723e */ /* 0x001fca00048070ff */
[----:B------:R0:W-:Y:S01]  /*a8c0*/  @!P2 STG.E.U8 desc[UR38][R24.64+0xb0], R33 ;  /* 0x0000b0211800a986 */ /* 0x0001e2000c101126 */
[----:B------:R-:W-:Y:S05]  /*a8d0*/  @P4 BRA `(.L_x_212) ;  /* 0x0000000000044947 */ /* 0x000fea0003800000 */
[----:B------:R0:W5:Y:S02]  /*a8e0*/  LDG.E.U8 R23, desc[UR38][R28.64+0xb1] ;  /* 0x0000b1261c177981 */ /* 0x000164000c1e1100 */
.L_x_212:
[----:B------:R-:W-:Y:S05]  /*a8f0*/  BSYNC B1 ;  /* 0x0000000000017941 */ /* 0x000fea0003800000 */
.L_x_211:
[----:B-----5:R-:W-:Y:S01]  /*a900*/  LOP3.LUT R23, R23, 0xff, RZ, 0xc0, !PT ;  /* 0x000000ff17177812 */ /* 0x020fe200078ec0ff */
[----:B------:R-:W-:Y:S01]  /*a910*/  BSSY B1, `(.L_x_213) ;  /* 0x000000b000017945 */ /* 0x000fe20003800000 */
[----:B------:R-:W-:Y:S02]  /*a920*/  ISETP.LT.OR P0, PT, R35, 0x9, !P0 ;  /* 0x000000092300780c */ /* 0x000fe40004701670 */
[----:B------:R-:W-:-:S05]  /*a930*/  F2FP.F16.E4M3.UNPACK_B R23, R23 ;  /* 0x00000017ff17723e */ /* 0x000fca00020006ff */
[----:B------:R-:W-:-:S05]  /*a940*/  HADD2.F32 R23, -RZ, R23.H0_H0 ;  /* 0x20000017ff177230 */ /* 0x000fca0000004100 */
[----:B------:R-:W-:-:S04]  /*a950*/  FMUL R23, R23, UR33 ;  /* 0x0000002117177c20 */ /* 0x000fc80008400000 */
[----:B------:R-:W-:Y:S01]  /*a960*/  FFMA R23, R22, UR34, R23 ;  /* 0x0000002216177c23 */ /* 0x000fe20008000017 */
[----:B------:R-:W-:-:S04]  /*a970*/  PRMT R22, RZ, 0x7610, R22 ;  /* 0x00007610ff167816 */ /* 0x000fc80000000016 */
[----:B------:R-:W-:-:S05]  /*a980*/  F2FP.SATFINITE.E4M3.F32.PACK_AB_MERGE_C R23, RZ, R23, RZ ;  /* 0x00000017ff17723e */ /* 0x000fca00048070ff */
[----:B------:R0:W-:Y:S01]  /*a990*/  @!P4 STG.E.U8 desc[UR38][R24.64+0xb1], R23 ;  /* 0x0000b1171800c986 */ /* 0x0001e2000c101126 */
[----:B------:R-:W-:Y:S05]  /*a9a0*/  @P0 BRA `(.L_x_214) ;  /* 0x0000000000040947 */ /* 0x000fea0003800000 */
[----:B------:R0:W5:Y:S02]  /*a9b0*/  LDG.E.U8 R22, desc[UR38][R30.64+0xb0] ;  /* 0x0000b0261e167981 */ /* 0x000164000c1e1100 */
.L_x_214:
[----:B------:R-:W-:Y:S05]  /*a9c0*/  BSYNC B1 ;  /* 0x0000000000017941 */ /* 0x000fea0003800000 */
.L_x_213:
        /* <DEDUP_REMOVED lines=12> */
.L_x_216:
[----:B------:R-:W-:Y:S05]  /*aa90*/  BSYNC B1 ;  /* 0x0000000000017941 */ /* 0x000fea0003800000 */
.L_x_215:
        /* <DEDUP_REMOVED lines=13> */
.L_x_218:
[----:B------:R-:W-:Y:S05]  /*ab70*/  BSYNC B1 ;  /* 0x0000000000017941 */ /* 0x000fea0003800000 */
.L_x_217:
        /* <DEDUP_REMOVED lines=13> */
.L_x_220:
[----:B------:R-:W-:Y:S05]  /*ac50*/  BSYNC B1 ;  /* 0x0000000000017941 */ /* 0x000fea0003800000 */
.L_x_219:
        /* <DEDUP_REMOVED lines=12> */
.L_x_222:
[----:B------:R-:W-:Y:S05]  /*ad20*/  BSYNC B1 ;  /* 0x0000000000017941 */ /* 0x000fea0003800000 */
.L_x_221:
        /* <DEDUP_REMOVED lines=12> */
.L_x_224:
[----:B------:R-:W-:Y:S05]  /*adf0*/  BSYNC B1 ;  /* 0x0000000000017941 */ /* 0x000fea0003800000 */
.L_x_223:
        /* <DEDUP_REMOVED lines=13> */
.L_x_226:
[----:B------:R-:W-:Y:S05]  /*aed0*/  BSYNC B1 ;  /* 0x0000000000017941 */ /* 0x000fea0003800000 */
.L_x_225:
        /* <DEDUP_REMOVED lines=13> */
.L_x_228:
[----:B------:R-:W-:Y:S05]  /*afb0*/  BSYNC B1 ;  /* 0x0000000000017941 */ /* 0x000fea0003800000 */
.L_x_227:
        /* <DEDUP_REMOVED lines=12> */
.L_x_230:
[----:B------:R-:W-:Y:S05]  /*b080*/  BSYNC B1 ;  /* 0x0000000000017941 */ /* 0x000fea0003800000 */
.L_x_229:
        /* <DEDUP_REMOVED lines=12> */
.L_x_232:
[----:B------:R-:W-:Y:S05]  /*b150*/  BSYNC B1 ;  /* 0x0000000000017941 */ /* 0x000fea0003800000 */
.L_x_231:
        /* <DEDUP_REMOVED lines=13> */
.L_x_234:
[----:B------:R-:W-:Y:S05]  /*b230*/  BSYNC B1 ;  /* 0x0000000000017941 */ /* 0x000fea0003800000 */
.L_x_233:
        /* <DEDUP_REMOVED lines=13> */
.L_x_236:
[----:B------:R-:W-:Y:S05]  /*b310*/  BSYNC B1 ;  /* 0x0000000000017941 */ /* 0x000fea0003800000 */
.L_x_235:
        /* <DEDUP_REMOVED lines=12> */
.L_x_238:
[----:B------:R-:W-:Y:S05]  /*b3e0*/  BSYNC B1 ;  /* 0x0000000000017941 */ /* 0x000fea0003800000 */
.L_x_237:
        /* <DEDUP_REMOVED lines=12> */
.L_x_240:
[----:B------:R-:W-:Y:S05]  /*b4b0*/  BSYNC B1 ;  /* 0x0000000000017941 */ /* 0x000fea0003800000 */
.L_x_239:
        /* <DEDUP_REMOVED lines=13> */
.L_x_242:
[----:B------:R-:W-:Y:S05]  /*b590*/  BSYNC B1 ;  /* 0x0000000000017941 */ /* 0x000fea0003800000 */
.L_x_241:
        /* <DEDUP_REMOVED lines=13> */
.L_x_244:
[----:B------:R-:W-:Y:S05]  /*b670*/  BSYNC B1 ;  /* 0x0000000000017941 */ /* 0x000fea0003800000 */
.L_x_243:
        /* <DEDUP_REMOVED lines=12> */
.L_x_246:
[----:B------:R-:W-:Y:S05]  /*b740*/  BSYNC B1 ;  /* 0x0000000000017941 */ /* 0x000fea0003800000 */
.L_x_245:
        /* <DEDUP_REMOVED lines=12> */
.L_x_248:
[----:B------:R-:W-:Y:S05]  /*b810*/  BSYNC B1 ;  /* 0x0000000000017941 */ /* 0x000fea0003800000 */
.L_x_247:
        /* <DEDUP_REMOVED lines=13> */
.L_x_250:
[----:B------:R-:W-:Y:S05]  /*b8f0*/  BSYNC B1 ;  /* 0x0000000000017941 */ /* 0x000fea0003800000 */
.L_x_249:
        /* <DEDUP_REMOVED lines=13> */
.L_x_252:
[----:B------:R-:W-:Y:S05]  /*b9d0*/  BSYNC B1 ;  /* 0x0000000000017941 */ /* 0x000fea0003800000 */
.L_x_251:
        /* <DEDUP_REMOVED lines=12> */
.L_x_254:
[----:B------:R-:W-:Y:S05]  /*baa0*/  BSYNC B1 ;  /* 0x0000000000017941 */ /* 0x000fea0003800000 */
.L_x_253:
[----:B-----5:R-:W-:Y:S01]  /*bab0*/  LOP3.LUT R2, R2, 0xff, RZ, 0xc0, !PT ;  /* 0x000000ff02027812 */ /* 0x020fe200078ec0ff */
[----:B------:R-:W-:Y:S01]  /*bac0*/  BSSY B1, `(.L_x_255) ;  /* 0x000000b000017945 */ /* 0x000fe20003800000 */
[----:B------:R-:W-:Y:S02]  /*bad0*/  ISETP.LT.OR P1, PT, R35, 0x9, !P1 ;  /* 0x000000092300780c */ /* 0x000fe40004f21670 */
[----:B------:R-:W-:-:S05]  /*bae0*/  F2FP.F16.E4M3.UNPACK_B R2, R2 ;  /* 0x00000002ff02723e */ /* 0x000fca00020006ff */
[----:B------:R-:W-:-:S05]  /*baf0*/  HADD2.F32 R2, -RZ, R2.H0_H0 ;  /* 0x20000002ff027230 */ /* 0x000fca0000004100 */
[----:B0-----:R-:W-:-:S04]  /*bb00*/  FMUL R3, R2, UR33 ;  /* 0x0000002102037c20 */ /* 0x001fc80008400000 */
[----:B------:R-:W-:Y:S01]  /*bb10*/  FFMA R3, R0, UR34, R3 ;  /* 0x0000002200037c23 */ /* 0x000fe20008000003 */
[----:B------:R-:W-:-:S04]  /*bb20*/  PRMT R0, RZ, 0x7610, R0 ;  /* 0x00007610ff007816 */ /* 0x000fc80000000000 */
[----:B------:R-:W-:-:S05]  /*bb30*/  F2FP.SATFINITE.E4M3.F32.PACK_AB_MERGE_C R3, RZ, R3, RZ ;  /* 0x00000003ff03723e */ /* 0x000fca00048070ff */
[----:B------:R0:W-:Y:S01]  /*bb40*/  @!P0 STG.E.U8 desc[UR38][R26.64+0xd8], R3 ;  /* 0x0000d8031a008986 */ /* 0x0001e2000c101126 */
[----:B------:R-:W-:Y:S05]  /*bb50*/  @P1 BRA `(.L_x_256) ;  /* 0x0000000000041947 */ /* 0x000fea0003800000 */
[----:B------:R0:W5:Y:S02]  /*bb60*/  LDG.E.U8 R0, desc[UR38][R30.64+0xd9] ;  /* 0x0000d9261e007981 */ /* 0x000164000c1e1100 */
.L_x_256:
[----:B------:R-:W-:Y:S05]  /*bb70*/  BSYNC B1 ;  /* 0x0000000000017941 */ /* 0x000fea0003800000 */
.L_x_255:
[----:B------:R-:W-:Y:S05]  /*bb80*/  @P1 BRA `(.L_x_257) ;  /* 0x0000002000001947 */ /* 0x000fea0003800000 */
[----:B-----5:R-:W-:-:S04]  /*bb90*/  LOP3.LUT R0, R0, 0xff, RZ, 0xc0, !PT ;  /* 0x000000ff00007812 */ /* 0x020fc800078ec0ff */
[----:B------:R-:W-:-:S05]  /*bba0*/  F2FP.F16.E4M3.UNPACK_B R0, R0 ;  /* 0x00000000ff00723e */ /* 0x000fca00020006ff */
[----:B------:R-:W-:-:S05]  /*bbb0*/  HADD2.F32 R0, -RZ, R0.H0_H0 ;  /* 0x20000000ff007230 */ /* 0x000fca0000004100 */
[----:B0-----:R-:W-:-:S04]  /*bbc0*/  FMUL R3, R0, UR33 ;  /* 0x0000002100037c20 */ /* 0x001fc80008400000 */
[----:B------:R-:W-:-:S05]  /*bbd0*/  FFMA R3, R224, UR34, R3 ;  /* 0x00000022e0037c23 */ /* 0x000fca0008000003 */
[----:B------:R-:W-:-:S05]  /*bbe0*/  F2FP.SATFINITE.E4M3.F32.PACK_AB_MERGE_C R3, RZ, R3, RZ ;  /* 0x00000003ff03723e */ /* 0x000fca00048070ff */
[----:B------:R0:W-:Y:S01]  /*bbf0*/  STG.E.U8 desc[UR38][R26.64+0xd9], R3 ;  /* 0x0000d9031a007986 */ /* 0x0001e2000c101126 */
[----:B------:R-:W-:Y:S05]  /*bc00*/  BRA `(.L_x_257) ;  /* 0x0000001c00e07947 */ /* 0x000fea0003800000 */
.L_x_32:
[----:B------:R-:W-:Y:S01]  /*bc10*/  ISETP.GE.AND P0, PT, R36, 0x2, PT ;  /* 0x000000022400780c */ /* 0x000fe20003f06270 */
[----:B------:R-:W-:Y:S01]  /*bc20*/  FMUL R222, R222, UR34 ;  /* 0x00000022dede7c20 */ /* 0x000fe20008400000 */
[----:B------:R-:W-:Y:S01]  /*bc30*/  ISETP.GE.AND P1, PT, R36, 0x1, PT ;  /* 0x000000012400780c */ /* 0x000fe20003f26270 */
[----:B------:R-:W-:Y:S01]  /*bc40*/  FMUL R223, R223, UR34 ;  /* 0x00000022dfdf7c20 */ /* 0x000fe20008400000 */
[C---:B------:R-:W-:Y:S01]  /*bc50*/  ISETP.LT.OR P4, PT, R35.reuse, 0x1, !P0 ;  /* 0x000000012300780c */ /* 0x040fe20004781670 */
[----:B------:R-:W-:Y:S01]  /*bc60*/  FMUL R220, R220, UR34 ;  /* 0x00000022dcdc7c20 */ /* 0x000fe20008400000 */
[----:B------:R-:W-:Y:S01]  /*bc70*/  ISETP.LT.OR P2, PT, R35, 0x1, !P1 ;  /* 0x000000012300780c */ /* 0x000fe20004f41670 */
[----:B------:R-:W-:Y:S01]  /*bc80*/  FMUL R221, R221, UR34 ;  /* 0x00000022dddd7c20 */ /* 0x000fe20008400000 */
[----:B------:R-:W-:Y:S01]  /*bc90*/  F2FP.SATFINITE.E4M3.F32.PACK_AB_MERGE_C R29, RZ, R222, RZ ;  /* 0x000000deff1d723e */ /* 0x000fe200048070ff */
[----:B------:R-:W-:Y:S01]  /*bca0*/  FMUL R219, R219, UR34 ;  /* 0x00000022dbdb7c20 */ /* 0x000fe20008400000 */
[----:B------:R-:W-:Y:S01]  /*bcb0*/  F2FP.SATFINITE.E4M3.F32.PACK_AB_MERGE_C R223, RZ, R223, RZ ;  /* 0x000000dfffdf723e */ /* 0x000fe200048070ff */
[----:B------:R-:W-:Y:S01]  /*bcc0*/  FMUL R218, R218, UR34 ;  /* 0x00000022dada7c20 */ /* 0x000fe20008400000 */
[----:B------:R-:W-:Y:S01]  /*bcd0*/  ISETP.LT.OR P0, PT, R35, 0x9, !P0 ;  /* 0x000000092300780c */ /* 0x000fe20004701670 */
[----:B------:R-:W-:Y:S01]  /*bce0*/  FMUL R217, R217, UR34 ;  /* 0x00000022d9d97c20 */ /* 0x000fe20008400000 */
[----:B------:R-:W-:Y:S01]  /*bcf0*/  ISETP.LT.OR P1, PT, R35, 0x9, !P1 ;  /* 0x000000092300780c */ /* 0x000fe20004f21670 */
[----:B------:R-:W-:Y:S01]  /*bd00*/  FMUL R216, R216, UR34 ;  /* 0x00000022d8d87c20 */ /* 0x000fe20008400000 */
[----:B------:R-:W-:Y:S01]  /*bd10*/  F2FP.SATFINITE.E4M3.F32.PACK_AB_MERGE_C R221, RZ, R221, RZ ;  /* 0x000000ddffdd723e */ /* 0x000fe200048070ff */
[----:B------:R0:W-:Y:S01]  /*bd20*/  @!P4 STG.E.U8 desc[UR38][R24.64+0x1], R29 ;  /* 0x0000011d1800c986 */ /* 0x0001e2000c101126 */
[C---:B------:R-:W-:Y:S01]  /*bd30*/  ISETP.GE.AND P4, PT, R36.reuse, 0x9, PT ;  /* 0x000000092400780c */ /* 0x040fe20003f86270 */
[----:B------:R-:W-:Y:S01]  /*bd40*/  FMUL R215, R215, UR34 ;  /* 0x00000022d7d77c20 */ /* 0x000fe20008400000 */
[----:B------:R-:W-:Y:S01]  /*bd50*/  F2FP.SATFINITE.E4M3.F32.PACK_AB_MERGE_C R219, RZ, R219, RZ ;  /* 0x000000dbffdb723e */ /* 0x000fe200048070ff */
[----:B------:R-:W-:Y:S01]  /*bd60*/  @!P2 STG.E.U8 desc[UR38][R24.64], R223 ;  /* 0x000000df1800a986 */ /* 0x000fe2000c101126 */
[----:B------:R-:W-:Y:S01]  /*bd70*/  ISETP.GE.AND P2, PT, R36, 0xa, PT ;  /* 0x0000000a2400780c */ /* 0x000fe20003f46270 */
[----:B------:R-:W-:Y:S01]  /*bd80*/  FMUL R214, R214, UR34 ;  /* 0x00000022d6d67c20 */ /* 0x000fe20008400000 */
[----:B------:R-:W-:Y:S01]  /*bd90*/  ISETP.LT.OR P5, PT, R35, 0x1, !P4 ;  /* 0x000000012300780c */ /* 0x000fe200067a1670 */
[----:B------:R-:W-:Y:S01]  /*bda0*/  FMUL R213, R213, UR34 ;  /* 0x00000022d5d57c20 */ /* 0x000fe20008400000 */
[C---:B------:R-:W-:Y:S01]  /*bdb0*/  ISETP.LT.OR P6, PT, R35.reuse, 0x1, !P2 ;  /* 0x000000012300780c */ /* 0x040fe200057c1670 */
[----:B------:R-:W-:Y:S01]  /*bdc0*/  @!P1 STG.E.U8 desc[UR38][R26.64], R221 ;  /* 0x000000dd1a009986 */ /* 0x000fe2000c101126 */
[----:B------:R-:W-:Y:S01]  /*bdd0*/  ISETP.LT.OR P4, PT, R35, 0x9, !P4 ;  /* 0x000000092300780c */ /* 0x000fe20006781670 */
[----:B------:R-:W-:Y:S01]  /*bde0*/  FMUL R212, R212, UR34 ;  /* 0x00000022d4d47c20 */ /* 0x000fe20008400000 */
[----:B0-----:R-:W-:Y:S01]  /*bdf0*/  F2FP.SATFINITE.E4M3.F32.PACK_AB_MERGE_C R29, RZ, R220, RZ ;  /* 0x000000dcff1d723e */ /* 0x001fe200048070ff */
[----:B------:R-:W-:Y:S01]  /*be00*/  FMUL R211, R211, UR34 ;  /* 0x00000022d3d37c20 */ /* 0x000fe20008400000 */
[----:B------:R-:W-:Y:S01]  /*be10*/  F2FP.SATFINITE.E4M3.F32.PACK_AB_MERGE_C R31, RZ, R218, RZ ;  /* 0x000000daff1f723e */ /* 0x000fe200048070ff */
[----:B------:R-:W-:Y:S01]  /*be20*/  FMUL R210, R210, UR34 ;  /* 0x00000022d2d27c20 */ /* 0x000fe20008400000 */
[----:B------:R-:W-:Y:S01]  /*be30*/  ISETP.LT.OR P2, PT, R35, 0x9, !P2 ;  /* 0x000000092300780c */ /* 0x000fe20005741670 */
[----:B------:R0:W-:Y:S01]  /*be40*/  @!P0 STG.E.U8 desc[UR38][R26.64+0x1], R29 ;  /* 0x0000011d1a008986 */ /* 0x0001e2000c101126 */
[C---:B------:R-:W-:Y:S01]  /*be50*/  ISETP.GE.AND P0, PT, R36.reuse, 0x11, PT ;  /* 0x000000112400780c */ /* 0x040fe20003f06270 */
[----:B------:R-:W-:Y:S01]  /*be60*/  FMUL R209, R209, UR34 ;  /* 0x00000022d1d17c20 */ /* 0x000fe20008400000 */
[----:B------:R-:W-:Y:S01]  /*be70*/  ISETP.GE.AND P1, PT, R36, 0x12, PT ;  /* 0x000000122400780c */ /* 0x000fe20003f26270 */
[----:B------:R-:W-:Y:S01]  /*be80*/  @!P5 STG.E.U8 desc[UR38][R24.64+0x8], R219 ;  /* 0x000008db1800d986 */ /* 0x000fe2000c101126 */
[C---:B------:R-:W-:Y:S01]  /*be90*/  ISETP.LT.OR P5, PT, R35.reuse, 0x1, !P0 ;  /* 0x000000012300780c */ /* 0x040fe200047a1670 */
[----:B------:R-:W-:Y:S01]  /*bea0*/  FMUL R208, R208, UR34 ;  /* 0x00000022d0d07c20 */ /* 0x000fe20008400000 */
[----:B------:R-:W-:Y:S01]  /*beb0*/  F2FP.SATFINITE.E4M3.F32.PACK_AB_MERGE_C R217, RZ, R217, RZ ;  /* 0x000000d9ffd9723e */ /* 0x000fe200048070ff */
[----:B------:R1:W-:Y:S01]  /*bec0*/  @!P6 STG.E.U8 desc[UR38][R24.64+0x9], R31 ;  /* 0x0000091f1800e986 */ /* 0x0003e2000c101126 */
[----:B------:R-:W-:Y:S01]  /*bed0*/  ISETP.LT.OR P6, PT, R35, 0x1, !P1 ;  /* 0x000000012300780c */ /* 0x000fe20004fc1670 */
[----:B------:R-:W-:Y:S01]  /*bee0*/  FMUL R207, R207, UR34 ;  /* 0x00000022cfcf7c20 */ /* 0x000fe20008400000 */
[----:B------:R-:W-:Y:S01]  /*bef0*/  F2FP.SATFINITE.E4M3.F32.PACK_AB_MERGE_C R215, RZ, R215, RZ ;  /* 0x000000d7ffd7723e */ /* 0x000fe200048070ff */
[----:B------:R-:W-:Y:S01]  /*bf00*/  @!P4 STG.E.U8 desc[UR38][R26.64+0x8], R217 ;  /* 0x000008d91a00c986 */ /* 0x000fe2000c101126 */
[----:B0-----:R-:W-:Y:S01]  /*bf10*/  F2FP.SATFINITE.E4M3.F32.PACK_AB_MERGE_C R29, RZ, R216, RZ ;  /* 0x000000d8ff1d723e */ /* 0x001fe200048070ff */
[----:B------:R-:W-:Y:S01]  /*bf20*/  FMUL R206, R206, UR34 ;  /* 0x00000022cece7c20 */ /* 0x000fe20008400000 */
[----:B------:R-:W-:Y:S01]  /*bf30*/  ISETP.GE.AND P4, PT, R36, 0x19, PT ;  /* 0x000000192400780c */ /* 0x000fe20003f86270 */
[----:B------:R-:W-:Y:S01]  /*bf40*/  FMUL R205, R205, UR34 ;  /* 0x00000022cdcd7c20 */ /* 0x000fe20008400000 */
[C---:B------:R-:W-:Y:S01]  /*bf50*/  ISETP.LT.OR P0, PT, R35.reuse, 0x9, !P0 ;  /* 0x000000092300780c */ /* 0x040fe20004701670 */
[----:B------:R0:W-:Y:S01]  /*bf60*/  @!P2 STG.E.U8 desc[UR38][R26.64+0x9], R29 ;  /* 0x0000091d1a00a986 */ /* 0x0001e2000c101126 */
[----:B------:R-:W-:Y:S01]  /*bf70*/  ISETP.LT.OR P1, PT, R35, 0x9, !P1 ;  /* 0x000000092300780c */ /* 0x000fe20004f21670 */
[----:B------:R-:W-:Y:S01]  /*bf80*/  FMUL R204, R204, UR34 ;  /* 0x00000022cccc7c20 */ /* 0x000fe20008400000 */
[----:B-1----:R-:W-:Y:S01]  /*bf90*/  F2FP.SATFINITE.E4M3.F32.PACK_AB_MERGE_C R31, RZ, R214, RZ ;  /* 0x000000d6ff1f723e */ /* 0x002fe200048070ff */
[----:B------:R-:W-:Y:S01]  /*bfa0*/  @!P5 STG.E.U8 desc[UR38][R24.64+0x10], R215 ;  /* 0x000010d71800d986 */ /* 0x000fe2000c101126 */
[----:B------:R-:W-:Y:S01]  /*bfb0*/  ISETP.GE.AND P2, PT, R36, 0x1a, PT ;  /* 0x0000001a2400780c */ /* 0x000fe20003f46270 */
[----:B------:R-:W-:Y:S01]  /*bfc0*/  FMUL R203, R203, UR34 ;  /* 0x00000022cbcb7c20 */ /* 0x000fe20008400000 */
[C---:B------:R-:W-:Y:S01]  /*bfd0*/  ISETP.LT.OR P5, PT, R35.reuse, 0x1, !P4 ;  /* 0x000000012300780c */ /* 0x040fe200067a1670 */
[----:B------:R1:W-:Y:S01]  /*bfe0*/  @!P6 STG.E.U8 desc[UR38][R24.64+0x11], R31 ;  /* 0x0000111f1800e986 */ /* 0x0003e2000c101126 */
[----:B------:R-:W-:Y:S01]  /*bff0*/  ISETP.LT.OR P6, PT, R35, 0x1, !P2 ;  /* 0x000000012300780c */ /* 0x000fe200057c1670 */
[----:B------:R-:W-:Y:S01]  /*c000*/  FMUL R202, R202, UR34 ;  /* 0x00000022caca7c20 */ /* 0x000fe20008400000 */
[----:B------:R-:W-:Y:S01]  /*c010*/  F2FP.SATFINITE.E4M3.F32.PACK_AB_MERGE_C R213, RZ, R213, RZ ;  /* 0x000000d5ffd5723e */ /* 0x000fe200048070ff */
[----:B------:R-:W-:Y:S01]  /*c020*/  FMUL R201, R201, UR34 ;  /* 0x00000022c9c97c20 */ /* 0x000fe20008400000 */
[----:B0-----:R-:W-:Y:S01]  /*c030*/  F2FP.SATFINITE.E4M3.F32.PACK_AB_MERGE_C R29, RZ, R212, RZ ;  /* 0x000000d4ff1d723e */ /* 0x001fe200048070ff */
[----:B------:R-:W-:Y:S01]  /*c040*/  FMUL R200, R200, UR34 ;  /* 0x00000022c8c87c20 */ /* 0x000fe20008400000 */
[----:B------:R-:W-:Y:S01]  /*c050*/  F2FP.SATFINITE.E4M3.F32.PACK_AB_MERGE_C R211, RZ, R211, RZ ;  /* 0x000000d3ffd3723e */ /* 0x000fe200048070ff */
[----:B------:R-:W-:Y:S01]  /*c060*/  @!P0 STG.E.U8 desc[UR38][R26.64+0x10], R213 ;  /* 0x000010d51a008986 */ /* 0x000fe2000c101126 */
[----:B------:R-:W-:Y:S01]  /*c070*/  ISETP.GE.AND P0, PT, R36, 0x21, PT ;  /* 0x000000212400780c */ /* 0x000fe20003f06270 */
[----:B------:R-:W-:Y:S01]  /*c080*/  FMUL R199, R199, UR34 ;  /* 0x00000022c7c77c20 */ /* 0x000fe20008400000 */
[C---:B------:R-:W-:Y:S01]  /*c090*/  ISETP.LT.OR P4, PT, R35.reuse, 0x9, !P4 ;  /* 0x000000092300780c */ /* 0x040fe20006781670 */
[----:B------:R0:W-:Y:S01]  /*c0a0*/  @!P1 STG.E.U8 desc[UR38][R26.64+0x11], R29 ;  /* 0x0000111d1a009986 */ /* 0x0001e2000c101126 */
[----:B-1----:R-:W-:Y:S01]  /*c0b0*/  F2FP.SATFINITE.E4M3.F32.PACK_AB_MERGE_C R31, RZ, R210, RZ ;  /* 0x000000d2ff1f723e */ /* 0x002fe200048070ff */
[----:B------:R-:W-:Y:S01]  /*c0c0*/  FMUL R198, R198, UR34 ;  /* 0x00000022c6c67c20 */ /* 0x000fe20008400000 */
[----:B------:R-:W-:Y:S01]  /*c0d0*/  ISETP.LT.OR P2, PT, R35, 0x9, !P2 ;  /* 0x000000092300780c */ /* 0x000fe20005741670 */
        /* <DEDUP_REMOVED lines=219> */
[C---:B------:R-:W-:Y:S01]  /*ce90*/  ISETP.LT.OR P1, PT, R35.reuse, 0x9, !P1 ;  /* 0x000000092300780c */ /* 0x040fe20004f21670 */
        /* <DEDUP_REMOVED lines=15> */
[----:B------:R-:W-:Y:S01]  /*cf90*/  ISETP.LT.OR P4, PT, R35, 0x9, !P4 ;  /* 0x000000092300780c */ /* 0x000fe20006781670 */
        /* <DEDUP_REMOVED lines=51> */
[----:B------:R-:W-:-:S02]  /*d2d0*/  F2FP.SATFINITE.E4M3.F32.PACK_AB_MERGE_C R153, RZ, R153, RZ ;  /* 0x00000099ff99723e */ /* 0x000fc400048070ff */
[----:B0-----:R-:W-:Y:S02]  /*d2e0*/  F2FP.SATFINITE.E4M3.F32.PACK_AB_MERGE_C R29, RZ, R152, RZ ;  /* 0x00000098ff1d723e */ /* 0x001fe400048070ff */
[----:B------:R-:W-:Y:S01]  /*d2f0*/  F2FP.SATFINITE.E4M3.F32.PACK_AB_MERGE_C R151, RZ, R151, RZ ;  /* 0x00000097ff97723e */ /* 0x000fe200048070ff */
[----:B------:R-:W-:Y:S01]  /*d300*/  @!P4 STG.E.U8 desc[UR38][R26.64+0x88], R153 ;  /* 0x000088991a00c986 */ /* 0x000fe2000c101126 */
[C---:B------:R-:W-:Y:S02]  /*d310*/  ISETP.LT.OR P0, PT, R35.reuse, 0x9, !P0 ;  /* 0x000000092300780c */ /* 0x040fe40004701670 */
[----:B------:R-:W-:Y:S01]  /*d320*/  ISETP.LT.OR P5, PT, R35, 0x9, !P5 ;  /* 0x000000092300780c */ /* 0x000fe20006fa1670 */
[----:B------:R0:W-:Y:S01]  /*d330*/  @!P2 STG.E.U8 desc[UR38][R26.64+0x89], R29 ;  /* 0x0000891d1a00a986 */ /* 0x0001e2000c101126 */
[----:B-1----:R-:W-:Y:S02]  /*d340*/  F2FP.SATFINITE.E4M3.F32.PACK_AB_MERGE_C R31, RZ, R150, RZ ;  /* 0x00000096ff1f723e */ /* 0x002fe400048070ff */
[----:B------:R-:W-:Y:S01]  /*d350*/  F2FP.SATFINITE.E4M3.F32.PACK_AB_MERGE_C R149, RZ, R149, RZ ;  /* 0x00000095ff95723e */ /* 0x000fe200048070ff */
[----:B------:R-:W-:Y:S01]  /*d360*/  @!P1 STG.E.U8 desc[UR38][R24.64+0x90], R151 ;  /* 0x0000909718009986 */ /* 0x000fe2000c101126 */
[----:B------:R-:W-:-:S02]  /*d370*/  ISETP.GE.AND P1, PT, R36, 0x9a, PT ;  /* 0x0000009a2400780c */ /* 0x000fc40003f26270 */
[----:B------:R-:W-:Y:S01]  /*d380*/  F2FP.SATFINITE.E4M3.F32.PACK_AB_MERGE_C R147, RZ, R147, RZ ;  /* 0x00000093ff93723e */ /* 0x000fe200048070ff */
[----:B------:R1:W-:Y:S01]  /*d390*/  @!P6 STG.E.U8 desc[UR38][R24.64+0x91], R31 ;  /* 0x0000911f1800e986 */ /* 0x0003e2000c101126 */
[----:B------:R-:W-:Y:S02]  /*d3a0*/  ISETP.GE.AND P6, PT, R36, 0x99, PT ;  /* 0x000000992400780c */ /* 0x000fe40003fc6270 */
[C---:B------:R-:W-:Y:S01]  /*d3b0*/  ISETP.LT.OR P4, PT, R35.reuse, 0x1, !P1 ;  /* 0x000000012300780c */ /* 0x040fe20004f81670 */
[----:B------:R-:W-:Y:S01]  /*d3c0*/  @!P0 STG.E.U8 desc[UR38][R26.64+0x90], R149 ;  /* 0x000090951a008986 */ /* 0x000fe2000c101126 */
[C---:B------:R-:W-:Y:S02]  /*d3d0*/  ISETP.LT.OR P2, PT, R35.reuse, 0x1, !P6 ;  /* 0x000000012300780c */ /* 0x040fe40007741670 */
[----:B0-----:R-:W-:Y:S02]  /*d3e0*/  F2FP.SATFINITE.E4M3.F32.PACK_AB_MERGE_C R29, RZ, R148, RZ ;  /* 0x00000094ff1d723e */ /* 0x001fe400048070ff */
[----:B------:R-:W-:-:S02]  /*d3f0*/  ISETP.LT.OR P0, PT, R35, 0x9, !P6 ;  /* 0x000000092300780c */ /* 0x000fc40007701670 */
[----:B------:R-:W-:Y:S01]  /*d400*/  ISETP.LT.OR P1, PT, R35, 0x9, !P1 ;  /* 0x000000092300780c */ /* 0x000fe20004f21670 */
[----:B------:R0:W-:Y:S01]  /*d410*/  @!P5 STG.E.U8 desc[UR38][R26.64+0x91], R29 ;  /* 0x0000911d1a00d986 */ /* 0x0001e2000c101126 */
[----:B-1----:R-:W-:Y:S02]  /*d420*/  F2FP.SATFINITE.E4M3.F32.PACK_AB_MERGE_C R31, RZ, R146, RZ ;  /* 0x00000092ff1f723e */ /* 0x002fe400048070ff */
[----:B------:R-:W-:Y:S02]  /*d430*/  F2FP.SATFINITE.E4M3.F32.PACK_AB_MERGE_C R145, RZ, R145, RZ ;  /* 0x00000091ff91723e */ /* 0x000fe400048070ff */
[----:B------:R-:W-:Y:S01]  /*d440*/  F2FP.SATFINITE.E4M3.F32.PACK_AB_MERGE_C R143, RZ, R143, RZ ;  /* 0x0000008fff8f723e */ /* 0x000fe200048070ff */
[----:B------:R-:W-:Y:S01]  /*d450*/  @!P2 STG.E.U8 desc[UR38][R24.64+0x98], R147 ;  /* 0x000098931800a986 */ /* 0x000fe2000c101126 */
[C---:B------:R-:W-:Y:S02]  /*d460*/  ISETP.GE.AND P2, PT, R36.reuse, 0xa2, PT ;  /* 0x000000a22400780c */ /* 0x040fe40003f46270 */
[----:B------:R-:W-:Y:S01]  /*d470*/  F2FP.SATFINITE.E4M3.F32.PACK_AB_MERGE_C R141, RZ, R141, RZ ;  /* 0x0000008dff8d723e */ /* 0x000fe200048070ff */
[----:B------:R1:W-:Y:S01]  /*d480*/  @!P4 STG.E.U8 desc[UR38][R24.64+0x99], R31 ;  /* 0x0000991f1800c986 */ /* 0x0003e2000c101126 */
[----:B------:R-:W-:-:S02]  /*d490*/  ISETP.GE.AND P4, PT, R36, 0xa1, PT ;  /* 0x000000a12400780c */ /* 0x000fc40003f86270 */
[C---:B------:R-:W-:Y:S01]  /*d4a0*/  ISETP.LT.OR P6, PT, R35.reuse, 0x1, !P2 ;  /* 0x000000012300780c */ /* 0x040fe200057c1670 */
[----:B------:R-:W-:Y:S01]  /*d4b0*/  @!P0 STG.E.U8 desc[UR38][R26.64+0x98], R145 ;  /* 0x000098911a008986 */ /* 0x000fe2000c101126 */
[C---:B------:R-:W-:Y:S02]  /*d4c0*/  ISETP.LT.OR P5, PT, R35.reuse, 0x1, !P4 ;  /* 0x000000012300780c */ /* 0x040fe400067a1670 */
[----:B------:R-:W-:Y:S02]  /*d4d0*/  ISETP.LT.OR P4, PT, R35, 0x9, !P4 ;  /* 0x000000092300780c */ /* 0x000fe40006781670 */
[----:B0-----:R-:W-:Y:S02]  /*d4e0*/  F2FP.SATFINITE.E4M3.F32.PACK_AB_MERGE_C R29, RZ, R144, RZ ;  /* 0x00000090ff1d723e */ /* 0x001fe400048070ff */
[C---:B------:R-:W-:Y:S02]  /*d4f0*/  ISETP.GE.AND P0, PT, R36.reuse, 0xaa, PT ;  /* 0x000000aa2400780c */ /* 0x040fe40003f06270 */
[----:B-1----:R-:W-:Y:S01]  /*d500*/  F2FP.SATFINITE.E4M3.F32.PACK_AB_MERGE_C R31, RZ, R142, RZ ;  /* 0x0000008eff1f723e */ /* 0x002fe200048070ff */
[----:B------:R0:W-:Y:S01]  /*d510*/  @!P1 STG.E.U8 desc[UR38][R26.64+0x99], R29 ;  /* 0x0000991d1a009986 */ /* 0x0001e2000c101126 */
[----:B------:R-:W-:-:S02]  /*d520*/  ISETP.GE.AND P1, PT, R36, 0xa9, PT ;  /* 0x000000a92400780c */ /* 0x000fc40003f26270 */
[C---:B------:R-:W-:Y:S01]  /*d530*/  ISETP.LT.OR P2, PT, R35.reuse, 0x9, !P2 ;  /* 0x000000092300780c */ /* 0x040fe20005741670 */
[----:B------:R-:W-:Y:S01]  /*d540*/  @!P5 STG.E.U8 desc[UR38][R24.64+0xa0], R143 ;  /* 0x0000a08f1800d986 */ /* 0x000fe2000c101126 */
[C---:B------:R-:W-:Y:S02]  /*d550*/  ISETP.LT.OR P5, PT, R35.reuse, 0x1, !P0 ;  /* 0x000000012300780c */ /* 0x040fe400047a1670 */
[----:B------:R-:W-:Y:S01]  /*d560*/  F2FP.SATFINITE.E4M3.F32.PACK_AB_MERGE_C R139, RZ, R139, RZ ;  /* 0x0000008bff8b723e */ /* 0x000fe200048070ff */
[----:B------:R1:W-:Y:S01]  /*d570*/  @!P6 STG.E.U8 desc[UR38][R24.64+0xa1], R31 ;  /* 0x0000a11f1800e986 */ /* 0x0003e2000c101126 */
[----:B------:R-:W-:Y:S02]  /*d580*/  F2FP.SATFINITE.E4M3.F32.PACK_AB_MERGE_C R137, RZ, R137, RZ ;  /* 0x00000089ff89723e */ /* 0x000fe400048070ff */
[C---:B------:R-:W-:Y:S01]  /*d590*/  ISETP.LT.OR P0, PT, R35.reuse, 0x9, !P0 ;  /* 0x000000092300780c */ /* 0x040fe20004701670 */
[----:B------:R-:W-:Y:S01]  /*d5a0*/  @!P4 STG.E.U8 desc[UR38][R26.64+0xa0], R141 ;  /* 0x0000a08d1a00c986 */ /* 0x000fe2000c101126 */
[----:B------:R-:W-:-:S02]  /*d5b0*/  ISETP.LT.OR P4, PT, R35, 0x1, !P1 ;  /* 0x000000012300780c */ /* 0x000fc40004f81670 */
[C---:B------:R-:W-:Y:S02]  /*d5c0*/  ISETP.LT.OR P1, PT, R35.reuse, 0x9, !P1 ;  /* 0x000000092300780c */ /* 0x040fe40004f21670 */
[----:B0-----:R-:W-:Y:S02]  /*d5d0*/  F2FP.SATFINITE.E4M3.F32.PACK_AB_MERGE_C R29, RZ, R140, RZ ;  /* 0x0000008cff1d723e */ /* 0x001fe400048070ff */
[----:B------:R-:W-:Y:S02]  /*d5e0*/  F2FP.SATFINITE.E4M3.F32.PACK_AB_MERGE_C R33, RZ, R136, RZ ;  /* 0x00000088ff21723e */ /* 0x000fe400048070ff */
[----:B-1----:R-:W-:Y:S01]  /*d5f0*/  F2FP.SATFINITE.E4M3.F32.PACK_AB_MERGE_C R31, RZ, R138, RZ ;  /* 0x0000008aff1f723e */ /* 0x002fe200048070ff */
[----:B------:R0:W-:Y:S01]  /*d600*/  @!P2 STG.E.U8 desc[UR38][R26.64+0xa1], R29 ;  /* 0x0000a11d1a00a986 */ /* 0x0001e2000c101126 */
[----:B------:R-:W-:Y:S02]  /*d610*/  ISETP.GE.AND P2, PT, R36, 0xb1, PT ;  /* 0x000000b12400780c */ /* 0x000fe40003f46270 */
[----:B------:R-:W-:Y:S01]  /*d620*/  F2FP.SATFINITE.E4M3.F32.PACK_AB_MERGE_C R23, RZ, R23, RZ ;  /* 0x00000017ff17723e */ /* 0x000fe200048070ff */
[----:B------:R-:W-:Y:S01]  /*d630*/  @!P4 STG.E.U8 desc[UR38][R24.64+0xa8], R139 ;  /* 0x0000a88b1800c986 */ /* 0x000fe2000c101126 */
[----:B------:R-:W-:-:S02]  /*d640*/  ISETP.LT.OR P4, PT, R35, 0x1, !P2 ;  /* 0x000000012300780c */ /* 0x000fc40005781670 */
[C---:B------:R-:W-:Y:S01]  /*d650*/  ISETP.LT.OR P2, PT, R35.reuse, 0x9, !P2 ;  /* 0x000000092300780c */ /* 0x040fe20005741670 */
[----:B------:R1:W-:Y:S01]  /*d660*/  @!P5 STG.E.U8 desc[UR38][R24.64+0xa9], R31 ;  /* 0x0000a91f1800d986 */ /* 0x0003e2000c101126 */
[----:B------:R-:W-:Y:S02]  /*d670*/  F2FP.SATFINITE.E4M3.F32.PACK_AB_MERGE_C R21, RZ, R21, RZ ;  /* 0x00000015ff15723e */ /* 0x000fe400048070ff */
[----:B------:R-:W-:Y:S01]  /*d680*/  F2FP.SATFINITE.E4M3.F32.PACK_AB_MERGE_C R19, RZ, R19, RZ ;  /* 0x00000013ff13723e */ /* 0x000fe200048070ff */
[----:B------:R-:W-:Y:S01]  /*d690*/  @!P1 STG.E.U8 desc[UR38][R26.64+0xa8], R137 ;  /* 0x0000a8891a009986 */ /* 0x000fe2000c101126 */
[----:B------:R-:W-:Y:S02]  /*d6a0*/  ISETP.GE.AND P1, PT, R36, 0xb2, PT ;  /* 0x000000b22400780c */ /* 0x000fe40003f26270 */
[----:B0-----:R-:W-:Y:S01]  /*d6b0*/  F2FP.SATFINITE.E4M3.F32.PACK_AB_MERGE_C R29, RZ, R22, RZ ;  /* 0x00000016ff1d723e */ /* 0x001fe200048070ff */
[----:B------:R-:W-:Y:S01]  /*d6c0*/  @!P0 STG.E.U8 desc[UR38][R26.64+0xa9], R33 ;  /* 0x0000a9211a008986 */ /* 0x000fe2000c101126 */
[----:B------:R-:W-:-:S02]  /*d6d0*/  ISETP.LT.OR P5, PT, R35, 0x1, !P1 ;  /* 0x000000012300780c */ /* 0x000fc40004fa1670 */
[C---:B------:R-:W-:Y:S01]  /*d6e0*/  ISETP.GE.AND P0, PT, R36.reuse, 0xb9, PT ;  /* 0x000000b92400780c */ /* 0x040fe20003f06270 */
[----:B------:R0:W-:Y:S01]  /*d6f0*/  @!P4 STG.E.U8 desc[UR38][R24.64+0xb0], R23 ;  /* 0x0000b0171800c986 */ /* 0x0001e2000c101126 */
[----:B------:R-:W-:Y:S02]  /*d700*/  ISETP.GE.AND P4, PT, R36, 0xba, PT ;  /* 0x000000ba2400780c */ /* 0x000fe40003f86270 */
[C---:B------:R-:W-:Y:S02]  /*d710*/  ISETP.LT.OR P1, PT, R35.reuse, 0x9, !P1 ;  /* 0x000000092300780c */ /* 0x040fe40004f21670 */
[C---:B------:R-:W-:Y:S02]  /*d720*/  ISETP.LT.OR P6, PT, R35.reuse, 0x1, !P0 ;  /* 0x000000012300780c */ /* 0x040fe400047c1670 */
[----:B-1----:R-:W-:Y:S02]  /*d730*/  F2FP.SATFINITE.E4M3.F32.PACK_AB_MERGE_C R31, RZ, R20, RZ ;  /* 0x00000014ff1f723e */ /* 0x002fe400048070ff */
[C---:B------:R-:W-:Y:S01]  /*d740*/  ISETP.LT.OR P0, PT, R35.reuse, 0x9, !P0 ;  /* 0x000000092300780c */ /* 0x040fe20004701670 */
[----:B------:R-:W-:Y:S01]  /*d750*/  @!P5 STG.E.U8 desc[UR38][R24.64+0xb1], R29 ;  /* 0x0000b11d1800d986 */ /* 0x000fe2000c101126 */
[----:B------:R-:W-:-:S02]  /*d760*/  ISETP.LT.OR P5, PT, R35, 0x9, !P4 ;  /* 0x000000092300780c */ /* 0x000fc400067a1670 */
[----:B0-----:R-:W-:Y:S01]  /*d770*/  F2FP.SATFINITE.E4M3.F32.PACK_AB_MERGE_C R23, RZ, R18, RZ ;  /* 0x00000012ff17723e */ /* 0x001fe200048070ff */
[----:B------:R0:W-:Y:S01]  /*d780*/  @!P2 STG.E.U8 desc[UR38][R26.64+0xb0], R21 ;  /* 0x0000b0151a00a986 */ /* 0x0001e2000c101126 */
[C---:B------:R-:W-:Y:S02]  /*d790*/  ISETP.LT.OR P2, PT, R35.reuse, 0x1, !P4 ;  /* 0x000000012300780c */ /* 0x040fe40006741670 */
[C---:B------:R-:W-:Y:S01]  /*d7a0*/  ISETP.GE.AND P4, PT, R36.reuse, 0xc2, PT ;  /* 0x000000c22400780c */ /* 0x040fe20003f86270 */
[----:B------:R-:W-:Y:S01]  /*d7b0*/  @!P1 STG.E.U8 desc[UR38][R26.64+0xb1], R31 ;  /* 0x0000b11f1a009986 */ /* 0x000fe2000c101126 */
[----:B------:R-:W-:Y:S02]  /*d7c0*/  ISETP.GE.AND P1, PT, R36, 0xc1, PT ;  /* 0x000000c12400780c */ /* 0x000fe40003f26270 */
[----:B------:R-:W-:Y:S01]  /*d7d0*/  F2FP.SATFINITE.E4M3.F32.PACK_AB_MERGE_C R17, RZ, R17, RZ ;  /* 0x00000011ff11723e */ /* 0x000fe200048070ff */
[----:B------:R1:W-:Y:S01]  /*d7e0*/  @!P6 STG.E.U8 desc[UR38][R24.64+0xb8], R19 ;  /* 0x0000b8131800e986 */ /* 0x0003e2000c101126 */
[----:B------:R-:W-:-:S02]  /*d7f0*/  ISETP.LT.OR P6, PT, R35, 0x1, !P1 ;  /* 0x000000012300780c */ /* 0x000fc40004fc1670 */
[----:B------:R-:W-:Y:S02]  /*d800*/  F2FP.SATFINITE.E4M3.F32.PACK_AB_MERGE_C R15, RZ, R15, RZ ;  /* 0x0000000fff0f723e */ /* 0x000fe400048070ff */
[----:B0-----:R-:W-:Y:S01]  /*d810*/  F2FP.SATFINITE.E4M3.F32.PACK_AB_MERGE_C R21, RZ, R14, RZ ;  /* 0x0000000eff15723e */ /* 0x001fe200048070ff */
[----:B------:R-:W-:Y:S01]  /*d820*/  @!P2 STG.E.U8 desc[UR38][R24.64+0xb9], R23 ;  /* 0x0000b9171800a986 */ /* 0x000fe2000c101126 */
[C---:B------:R-:W-:Y:S02]  /*d830*/  ISETP.LT.OR P2, PT, R35.reuse, 0x1, !P4 ;  /* 0x000000012300780c */ /* 0x040fe40006741670 */
[----:B------:R-:W-:Y:S01]  /*d840*/  ISETP.LT.OR P1, PT, R35, 0x9, !P1 ;  /* 0x000000092300780c */ /* 0x000fe20004f21670 */
[----:B------:R0:W-:Y:S01]  /*d850*/  @!P0 STG.E.U8 desc[UR38][R26.64+0xb8], R17 ;  /* 0x0000b8111a008986 */ /* 0x0001e2000c101126 */
[----:B------:R-:W-:Y:S02]  /*d860*/  ISETP.GE.AND P0, PT, R36, 0xc9, PT ;  /* 0x000000c92400780c */ /* 0x000fe40003f06270 */
[----:B-1----:R-:W-:-:S02]  /*d870*/  F2FP.SATFINITE.E4M3.F32.PACK_AB_MERGE_C R19, RZ, R16, RZ ;  /* 0x00000010ff13723e */ /* 0x002fc400048070ff */
[----:B------:R-:W-:Y:S02]  /*d880*/  F2FP.SATFINITE.E4M3.F32.PACK_AB_MERGE_C R13, RZ, R13, RZ ;  /* 0x0000000dff0d723e */ /* 0x000fe400048070ff */
[----:B------:R-:W-:Y:S01]  /*d890*/  F2FP.SATFINITE.E4M3.F32.PACK_AB_MERGE_C R11, RZ, R11, RZ ;  /* 0x0000000bff0b723e */ /* 0x000fe200048070ff */
[----:B------:R-:W-:Y:S01]  /*d8a0*/  @!P5 STG.E.U8 desc[UR38][R26.64+0xb9], R19 ;  /* 0x0000b9131a00d986 */ /* 0x000fe2000c101126 */
[C---:B------:R-:W-:Y:S02]  /*d8b0*/  ISETP.LT.OR P5, PT, R35.reuse, 0x9, !P4 ;  /* 0x000000092300780c */ /* 0x040fe400067a1670 */
[----:B------:R-:W-:Y:S01]  /*d8c0*/  ISETP.GE.AND P4, PT, R36, 0xca, PT ;  /* 0x000000ca2400780c */ /* 0x000fe20003f86270 */
[----:B------:R-:W-:Y:S01]  /*d8d0*/  @!P2 STG.E.U8 desc[UR38][R24.64+0xc1], R21 ;  /* 0x0000c1151800a986 */ /* 0x000fe2000c101126 */
[----:B0-----:R-:W-:Y:S02]  /*d8e0*/  F2FP.SATFINITE.E4M3.F32.PACK_AB_MERGE_C R17, RZ, R10, RZ ;  /* 0x0000000aff11723e */ /* 0x001fe400048070ff */
[C---:B------:R-:W-:Y:S01]  /*d8f0*/  ISETP.LT.OR P2, PT, R35.reuse, 0x1, !P4 ;  /* 0x000000012300780c */ /* 0x040fe20006741670 */
[----:B------:R0:W-:Y:S01]  /*d900*/  @!P6 STG.E.U8 desc[UR38][R24.64+0xc0], R15 ;  /* 0x0000c00f1800e986 */ /* 0x0001e2000c101126 */
[----:B------:R-:W-:-:S02]  /*d910*/  ISETP.LT.OR P6, PT, R35, 0x1, !P0 ;  /* 0x000000012300780c */ /* 0x000fc400047c1670 */
[C---:B------:R-:W-:Y:S01]  /*d920*/  ISETP.LT.OR P0, PT, R35.reuse, 0x9, !P0 ;  /* 0x000000092300780c */ /* 0x040fe20004701670 */
[----:B------:R1:W-:Y:S01]  /*d930*/  @!P1 STG.E.U8 desc[UR38][R26.64+0xc0], R13 ;  /* 0x0000c00d1a009986 */ /* 0x0003e2000c101126 */
[----:B------:R-:W-:Y:S02]  /*d940*/  ISETP.LT.OR P1, PT, R35, 0x9, !P4 ;  /* 0x000000092300780c */ /* 0x000fe40006721670 */
[----:B------:R-:W-:Y:S02]  /*d950*/  ISETP.GE.AND P4, PT, R36, 0xd2, PT ;  /* 0x000000d22400780c */ /* 0x000fe40003f86270 */
[----:B------:R-:W-:Y:S02]  /*d960*/  F2FP.SATFINITE.E4M3.F32.PACK_AB_MERGE_C R9, RZ, R9, RZ ;  /* 0x00000009ff09723e */ /* 0x000fe400048070ff */
[----:B------:R-:W-:Y:S02]  /*d970*/  F2FP.SATFINITE.E4M3.F32.PACK_AB_MERGE_C R7, RZ, R7, RZ ;  /* 0x00000007ff07723e */ /* 0x000fe400048070ff */
[----:B0-----:R-:W-:-:S02]  /*d980*/  F2FP.SATFINITE.E4M3.F32.PACK_AB_MERGE_C R15, RZ, R12, RZ ;  /* 0x0000000cff0f723e */ /* 0x001fc400048070ff */
[----:B------:R-:W-:Y:S02]  /*d990*/  F2FP.SATFINITE.E4M3.F32.PACK_AB_MERGE_C R5, RZ, R5, RZ ;  /* 0x00000005ff05723e */ /* 0x000fe400048070ff */
[----:B-1----:R-:W-:Y:S01]  /*d9a0*/  F2FP.SATFINITE.E4M3.F32.PACK_AB_MERGE_C R13, RZ, R8, RZ ;  /* 0x00000008ff0d723e */ /* 0x002fe200048070ff */
[----:B------:R-:W-:Y:S01]  /*d9b0*/  @!P5 STG.E.U8 desc[UR38][R26.64+0xc1], R15 ;  /* 0x0000c10f1a00d986 */ /* 0x000fe2000c101126 */
[----:B------:R-:W-:-:S03]  /*d9c0*/  F2FP.SATFINITE.E4M3.F32.PACK_AB_MERGE_C R3, RZ, R3, RZ ;  /* 0x00000003ff03723e */ /* 0x000fc600048070ff */
[----:B------:R-:W-:Y:S01]  /*d9d0*/  @!P2 STG.E.U8 desc[UR38][R24.64+0xc9], R17 ;  /* 0x0000c9111800a986 */ /* 0x000fe2000c101126 */
[----:B------:R-:W-:-:S03]  /*d9e0*/  ISETP.GE.AND P2, PT, R36, 0xd1, PT ;  /* 0x000000d12400780c */ /* 0x000fc60003f46270 */
[----:B------:R0:W-:Y:S01]  /*d9f0*/  @!P6 STG.E.U8 desc[UR38][R24.64+0xc8], R11 ;  /* 0x0000c80b1800e986 */ /* 0x0001e2000c101126 */
[C---:B------:R-:W-:Y:S02]  /*da00*/  ISETP.LT.OR P5, PT, R35.reuse, 0x1, !P2 ;  /* 0x000000012300780c */ /* 0x040fe400057a1670 */
[C---:B------:R-:W-:Y:S01]  /*da10*/  ISETP.LT.OR P6, PT, R35.reuse, 0x1, !P4 ;  /* 0x000000012300780c */ /* 0x040fe200067c1670 */
[----:B------:R1:W-:Y:S01]  /*da20*/  @!P0 STG.E.U8 desc[UR38][R26.64+0xc8], R9 ;  /* 0x0000c8091a008986 */ /* 0x0003e2000c101126 */
[C---:B------:R-:W-:Y:S02]  /*da30*/  ISETP.LT.OR P0, PT, R35.reuse, 0x9, !P2 ;  /* 0x000000092300780c */ /* 0x040fe40005701670 */
[C---:B------:R-:W-:Y:S01]  /*da40*/  ISETP.GE.AND P2, PT, R36.reuse, 0xd9, PT ;  /* 0x000000d92400780c */ /* 0x040fe20003f46270 */
[----:B------:R2:W-:Y:S01]  /*da50*/  @!P1 STG.E.U8 desc[UR38][R26.64+0xc9], R13 ;  /* 0x0000c90d1a009986 */ /* 0x0005e2000c101126 */
[----:B------:R-:W-:Y:S02]  /*da60*/  ISETP.GE.AND P1, PT, R36, 0xda, PT ;  /* 0x000000da2400780c */ /* 0x000fe40003f26270 */
[----:B------:R-:W-:-:S02]  /*da70*/  ISETP.LT.OR P4, PT, R35, 0x9, !P4 ;  /* 0x000000092300780c */ /* 0x000fc40006781670 */
[----:B0-----:R-:W-:Y:S01]  /*da80*/  F2FP.SATFINITE.E4M3.F32.PACK_AB_MERGE_C R11, RZ, R6, RZ ;  /* 0x00000006ff0b723e */ /* 0x001fe200048070ff */
[----:B------:R0:W-:Y:S01]  /*da90*/  @!P5 STG.E.U8 desc[UR38][R24.64+0xd0], R7 ;  /* 0x0000d0071800d986 */ /* 0x0001e2000c101126 */
[C---:B------:R-:W-:Y:S02]  /*daa0*/  ISETP.LT.OR P5, PT, R35.reuse, 0x1, !P2 ;  /* 0x000000012300780c */ /* 0x040fe400057a1670 */
[C---:B------:R-:W-:Y:S01]  /*dab0*/  ISETP.LT.OR P2, PT, R35.reuse, 0x9, !P2 ;  /* 0x000000092300780c */ /* 0x040fe20005741670 */
[----:B------:R3:W-:Y:S01]  /*dac0*/  @!P6 STG.E.U8 desc[UR38][R24.64+0xd1], R11 ;  /* 0x0000d10b1800e986 */ /* 0x0007e2000c101126 */
[C---:B------:R-:W-:Y:S02]  /*dad0*/  ISETP.LT.OR P6, PT, R35.reuse, 0x1, !P1 ;  /* 0x000000012300780c */ /* 0x040fe40004fc1670 */
[----:B------:R-:W-:Y:S01]  /*dae0*/  ISETP.LT.OR P1, PT, R35, 0x9, !P1 ;  /* 0x000000092300780c */ /* 0x000fe20004f21670 */
[----:B------:R4:W-:Y:S01]  /*daf0*/  @!P0 STG.E.U8 desc[UR38][R26.64+0xd0], R5 ;  /* 0x0000d0051a008986 */ /* 0x0009e2000c101126 */
[----:B-1----:R-:W-:-:S02]  /*db00*/  F2FP.SATFINITE.E4M3.F32.PACK_AB_MERGE_C R9, RZ, R2, RZ ;  /* 0x00000002ff09723e */ /* 0x002fc400048070ff */
[----:B--2---:R-:W-:Y:S02]  /*db10*/  F2FP.SATFINITE.E4M3.F32.PACK_AB_MERGE_C R13, RZ, R224, RZ ;  /* 0x000000e0ff0d723e */ /* 0x004fe400048070ff */
[----:B0-----:R-:W-:Y:S02]  /*db20*/  F2FP.SATFINITE.E4M3.F32.PACK_AB_MERGE_C R7, RZ, R4, RZ ;  /* 0x00000004ff07723e */ /* 0x001fe400048070ff */
[----:B---3--:R-:W-:-:S03]  /*db30*/  F2FP.SATFINITE.E4M3.F32.PACK_AB_MERGE_C R11, RZ, R0, RZ ;  /* 0x00000000ff0b723e */ /* 0x008fc600048070ff */
[----:B------:R4:W-:Y:S04]  /*db40*/  @!P4 STG.E.U8 desc[UR38][R26.64+0xd1], R7 ;  /* 0x0000d1071a00c986 */ /* 0x0009e8000c101126 */
[----:B------:R4:W-:Y:S04]  /*db50*/  @!P6 STG.E.U8 desc[UR38][R24.64+0xd9], R9 ;  /* 0x0000d9091800e986 */ /* 0x0009e8000c101126 */
[----:B------:R4:W-:Y:S04]  /*db60*/  @!P5 STG.E.U8 desc[UR38][R24.64+0xd8], R3 ;  /* 0x0000d8031800d986 */ /* 0x0009e8000c101126 */
[----:B------:R4:W-:Y:S04]  /*db70*/  @!P2 STG.E.U8 desc[UR38][R26.64+0xd8], R11 ;  /* 0x0000d80b1a00a986 */ /* 0x0009e8000c101126 */
[----:B------:R4:W-:Y:S02]  /*db80*/  @!P1 STG.E.U8 desc[UR38][R26.64+0xd9], R13 ;  /* 0x0000d90d1a009986 */ /* 0x0009e4000c101126 */
.L_x_257:
[----:B------:R-:W-:Y:S05]  /*db90*/  BSYNC B0 ;  /* 0x0000000000007941 */ /* 0x000fea0003800000 */
.L_x_31:
[----:B0---4-:R-:W4:Y:S04]  /*dba0*/  LDL.LU R3, [R1] ;  /* 0x0000000001037983 */ /* 0x011f280000300800 */
[----:B------:R-:W4:Y:S01]  /*dbb0*/  LDL.LU R2, [R1+0x4] ;  /* 0x0000040001027983 */ /* 0x000f220000300800 */
[----:B------:R-:W-:Y:S01]  /*dbc0*/  ULDC UR8, c[0x0][0xc] ;  /* 0x0000030000087ab9 */ /* 0x000fe20000000800 */
[----:B------:R-:W-:Y:S01]  /*dbd0*/  ULDC UR9, c[0x0][0x10] ;  /* 0x0000040000097ab9 */ /* 0x000fe20000000800 */
[----:B------:R-:W4:Y:S01]  /*dbe0*/  LDC R5, c[0x0][0x14] ;  /* 0x00000500ff057b82 */ /* 0x000f220000000800 */
[----:B------:R-:W-:Y:S01]  /*dbf0*/  UIMAD.WIDE.U32 UR8, UR8, UR9, URZ ;  /* 0x00000009080872a5 */ /* 0x000fe2000f8e003f */
[----:B-----5:R-:W-:Y:S01]  /*dc00*/  PRMT R0, RZ, 0x7610, R0 ;  /* 0x00007610ff007816 */ /* 0x020fe20000000000 */
[----:B------:R-:W-:-:S04]  /*dc10*/  UMOV UR35, 0xffffffff ;  /* 0xffffffff00237882 */ /* 0x000fc80000000000 */
[----:B----4-:R-:W-:-:S04]  /*dc20*/  IMAD.WIDE.U32 R2, R5, UR8, R2 ;  /* 0x0000000805027c25 */ /* 0x010fc8000f8e0002 */
[----:B------:R-:W-:Y:S01]  /*dc30*/  IMAD R5, R5, UR9, RZ ;  /* 0x0000000905057c24 */ /* 0x000fe2000f8e02ff */
[----:B------:R-:W-:Y:S01]  /*dc40*/  ULDC.64 UR8, c[0x0][0x650] ;  /* 0x0001940000087ab9 */ /* 0x000fe20000000a00 */
[----:B------:R-:W-:Y:S01]  /*dc50*/  IMAD.MOV.U32 R19, RZ, RZ, R2 ;  /* 0x000000ffff137224 */ /* 0x000fe200078e0002 */
[----:B------:R-:W-:Y:S01]  /*dc60*/  ISETP.GE.U32.AND P0, PT, R2, UR8, PT ;  /* 0x0000000802007c0c */ /* 0x000fe2000bf06070 */
[----:B------:R-:W-:Y:S02]  /*dc70*/  IMAD.IADD R22, R3, 0x1, R5 ;  /* 0x0000000103167824 */ /* 0x000fe400078e0205 */
[----:B------:R-:W-:-:S03]  /*dc80*/  IMAD.MOV.U32 R2, RZ, RZ, -0x1 ;  /* 0xffffffffff027424 */ /* 0x000fc600078e00ff */
[----:B------:R0:W-:Y:S01]  /*dc90*/  STL [R1], R22 ;  /* 0x0000001601007387 */ /* 0x0001e20000100800 */
[----:B------:R-:W-:-:S03]  /*dca0*/  ISETP.GE.U32.AND.EX P0, PT, R22, UR9, PT, P0 ;  /* 0x0000000916007c0c */ /* 0x000fc6000bf06100 */
[----:B------:R0:W-:Y:S04]  /*dcb0*/  STL [R1+0x4], R19 ;  /* 0x0000041301007387 */ /* 0x0001e80000100800 */
[----:B------:R0:W-:Y:S06]  /*dcc0*/  STL [R1+0x8], R2 ;  /* 0x0000080201007387 */ /* 0x0001ec0000100800 */
[----:B------:R-:W-:Y:S05]  /*dcd0*/  @P0 BRA `(.L_x_258) ;  /* 0x00000004006c0947 */ /* 0x000fea0003800000 */
[----:B------:R-:W4:Y:S01]  /*dce0*/  S2R R14, SR_CTAID.X ;  /* 0x00000000000e7919 */ /* 0x000f220000002500 */
[----:B------:R-:W5:Y:S01]  /*dcf0*/  LDC.64 R8, c[0x0][0x628] ;  /* 0x00018a00ff087b82 */ /* 0x000f620000000a00 */
[----:B------:R-:W-:Y:S01]  /*dd00*/  ULDC UR5, c[0x0][0x150] ;  /* 0x0000540000057ab9 */ /* 0x000fe20000000800 */
[----:B------:R-:W-:Y:S01]  /*dd10*/  IMAD.MOV.U32 R6, RZ, RZ, R19 ;  /* 0x000000ffff067224 */ /* 0x000fe200078e0013 */
[----:B------:R-:W0:Y:S01]  /*dd20*/  S2R R16, SR_CTAID.Y ;  /* 0x0000000000107919 */ /* 0x000e220000002600 */
[----:B------:R-:W-:-:S04]  /*dd30*/  IMAD.MOV.U32 R7, RZ, RZ, R22 ;  /* 0x000000ffff077224 */ /* 0x000fc800078e0016 */
[----:B------:R-:W0:Y:S08]  /*dd40*/  LDC R17, c[0x0][0x144] ;  /* 0x00005100ff117b82 */ /* 0x000e300000000800 */
[----:B------:R-:W0:Y:S08]  /*dd50*/  LDC R10, c[0x0][0x630] ;  /* 0x00018c00ff0a7b82 */ /* 0x000e300000000800 */
[----:B------:R-:W0:Y:S01]  /*dd60*/  LDC.64 R12, c[0x0][0x620] ;  /* 0x00018800ff0c7b82 */ /* 0x000e220000000a00 */
[----:B-----5:R-:W-:-:S04]  /*dd70*/  ISETP.NE.U32.AND P0, PT, R8, RZ, PT ;  /* 0x000000ff0800720c */ /* 0x020fc80003f05070 */
[----:B------:R-:W-:Y:S02]  /*dd80*/  ISETP.NE.AND.EX P0, PT, R9, RZ, PT, P0 ;  /* 0x000000ff0900720c */ /* 0x000fe40003f05300 */
[----:B----4-:R-:W-:-:S05]  /*dd90*/  I2FP.F32.U32 R0, R14 ;  /* 0x0000000e00007245 */ /* 0x010fca0000201000 */
[----:B------:R-:W-:-:S04]  /*dda0*/  FMUL R0, R0, UR5 ;  /* 0x0000000500007c20 */ /* 0x000fc80008400000 */
[----:B------:R4:W0:Y:S02]  /*ddb0*/  F2I.U32.TRUNC.NTZ R15, R0 ;  /* 0x00000000000f7305 */ /* 0x000824000020f000 */
[----:B------:R-:W-:Y:S05]  /*ddc0*/  @!P0 BRA `(.L_x_259) ;  /* 0x0000000000288947 */ /* 0x000fea0003800000 */
[----:B----4-:R-:W4:Y:S02]  /*ddd0*/  LDC R0, c[0x0][0x634] ;  /* 0x00018d00ff007b82 */ /* 0x010f240000000800 */
[----:B----4-:R-:W-:-:S05]  /*dde0*/  IADD3 R7, P0, R19, R0, RZ ;  /* 0x0000000013077210 */ /* 0x010fca0007f1e0ff */
[----:B------:R-:W-:-:S04]  /*ddf0*/  IMAD.X R11, RZ, RZ, R22, P0 ;  /* 0x000000ffff0b7224 */ /* 0x000fc800000e0616 */
[----:B0-----:R-:W-:-:S04]  /*de00*/  IMAD.WIDE.U32 R2, R11, R8, RZ ;  /* 0x000000080b027225 */ /* 0x001fc800078e00ff */
[----:B------:R-:W-:-:S04]  /*de10*/  IMAD.WIDE.U32 R4, P0, R7, R9, R2 ;  /* 0x0000000907047225 */ /* 0x000fc80007800002 */
[----:B------:R-:W-:-:S04]  /*de20*/  IMAD.WIDE.U32 R2, R7, R8, RZ ;  /* 0x0000000807027225 */ /* 0x000fc800078e00ff */
[----:B------:R-:W-:Y:S01]  /*de30*/  IMAD.X R7, RZ, RZ, RZ, P0 ;  /* 0x000000ffff077224 */ /* 0x000fe200000e06ff */
[----:B------:R-:W-:Y:S01]  /*de40*/  IADD3 RZ, P0, R3, R4, RZ ;  /* 0x0000000403ff7210 */ /* 0x000fe20007f1e0ff */
[----:B------:R-:W-:-:S04]  /*de50*/  IMAD.MOV.U32 R6, RZ, RZ, R5 ;  /* 0x000000ffff067224 */ /* 0x000fc800078e0005 */
[----:B------:R-:W-:-:S08]  /*de60*/  IMAD.WIDE.U32.X R6, R11, R9, R6, P0 ;  /* 0x000000090b067225 */ /* 0x000fd000000e0406 */
.L_x_259:
[-CC-:B01-3--:R-:W-:Y:S01]  /*de70*/  SHF.R.U64 R24, R6, R10.reuse, R7.reuse ;  /* 0x0000000a06187219 */ /* 0x18bfe20000001207 */
[----:B------:R-:W0:Y:S01]  /*de80*/  LDC.64 R20, c[0x0][0x640] ;  /* 0x00019000ff147b82 */ /* 0x000e220000000a00 */
[----:B----4-:R-:W-:Y:S01]  /*de90*/  SHF.R.U32.HI R0, RZ, R10, R7 ;  /* 0x0000000aff007219 */ /* 0x010fe20000011607 */
[----:B------:R-:W-:Y:S01]  /*dea0*/  IMAD.MOV.U32 R2, RZ, RZ, R19 ;  /* 0x000000ffff027224 */ /* 0x000fe200078e0013 */
[----:B------:R-:W-:Y:S01]  /*deb0*/  IADD3 R5, P0, RZ, -R24, RZ ;  /* 0x80000018ff057210 */ /* 0x000fe20007f1e0ff */
[----:B------:R-:W-:Y:S01]  /*dec0*/  IMAD.MOV R15, RZ, RZ, -R15 ;  /* 0x000000ffff0f7224 */ /* 0x000fe200078e0a0f */
[----:B------:R-:W-:Y:S01]  /*ded0*/  ULDC UR5, c[0x0][0x154] ;  /* 0x0000550000057ab9 */ /* 0x000fe20000000800 */
[----:B------:R-:W-:Y:S02]  /*dee0*/  IMAD.MOV.U32 R7, RZ, RZ, 0x1 ;  /* 0x00000001ff077424 */ /* 0x000fe400078e00ff */
[----:B------:R-:W1:Y:S01]  /*def0*/  LDC R4, c[0x0][0x618] ;  /* 0x00018600ff047b82 */ /* 0x000e620000000800 */
[----:B------:R-:W-:-:S02]  /*df00*/  IMAD.X R3, RZ, RZ, ~R0, P0 ;  /* 0x000000ffff037224 */ /* 0x000fc400000e0e00 */
[----:B------:R-:W-:Y:S02]  /*df10*/  IMAD R15, R17, R15, R14 ;  /* 0x0000000f110f7224 */ /* 0x000fe400078e020e */
[-C--:B------:R-:W-:Y:S02]  /*df20*/  IMAD R0, R3, R12.reuse, RZ ;  /* 0x0000000c03007224 */ /* 0x080fe400078e02ff */
[----:B------:R-:W-:Y:S01]  /*df30*/  IMAD.MOV.U32 R3, RZ, RZ, R22 ;  /* 0x000000ffff037224 */ /* 0x000fe200078e0016 */
[----:B------:R-:W3:Y:S01]  /*df40*/  LDC R6, c[0x0][0x608] ;  /* 0x00018200ff067b82 */ /* 0x000ee20000000800 */
[----:B------:R-:W-:-:S04]  /*df50*/  IMAD.WIDE.U32 R2, R5, R12, R2 ;  /* 0x0000000c05027225 */ /* 0x000fc800078e0002 */
[----:B------:R-:W-:-:S03]  /*df60*/  IMAD R5, R5, R13, R0 ;  /* 0x0000000d05057224 */ /* 0x000fc600078e0200 */
[----:B------:R-:W4:Y:S01]  /*df70*/  LDC R18, c[0x0][0x658] ;  /* 0x00019600ff127b82 */ /* 0x000f220000000800 */
[----:B------:R-:W-:Y:S01]  /*df80*/  I2FP.F32.U32 R0, R16 ;  /* 0x0000001000007245 */ /* 0x000fe20000201000 */
[----:B------:R-:W-:Y:S01]  /*df90*/  IMAD.IADD R3, R3, 0x1, R5 ;  /* 0x0000000103037824 */ /* 0x000fe200078e0205 */
[----:B0-----:R-:W-:Y:S01]  /*dfa0*/  ISETP.NE.U32.AND P0, PT, R20, RZ, PT ;  /* 0x000000ff1400720c */ /* 0x001fe20003f05070 */
[----:B------:R-:W-:Y:S02]  /*dfb0*/  IMAD.MOV.U32 R5, RZ, RZ, -0x1 ;  /* 0xffffffffff057424 */ /* 0x000fe400078e00ff */
[----:B------:R-:W-:Y:S02]  /*dfc0*/  FMUL R0, R0, UR5 ;  /* 0x0000000500007c20 */ /* 0x000fe40008400000 */
[----:B------:R-:W0:Y:S01]  /*dfd0*/  LDC R13, c[0x0][0x148] ;  /* 0x00005200ff0d7b82 */ /* 0x000e220000000800 */
[----:B-1----:R-:W-:Y:S01]  /*dfe0*/  SHF.R.U64 R10, R2, R4, R3 ;  /* 0x00000004020a7219 */ /* 0x002fe20000001203 */
[----:B------:R1:W0:Y:S01]  /*dff0*/  F2I.U32.TRUNC.NTZ R12, R0 ;  /* 0x00000000000c7305 */ /* 0x000222000020f000 */
[----:B------:R-:W-:-:S02]  /*e000*/  ISETP.NE.AND.EX P0, PT, R21, RZ, PT, P0 ;  /* 0x000000ff1500720c */ /* 0x000fc40003f05300 */
[----:B------:R-:W-:-:S03]  /*e010*/  SHF.R.U32.HI R3, RZ, R4, R3 ;  /* 0x00000004ff037219 */ /* 0x000fc60000011603 */
[----:B------:R-:W0:Y:S01]  /*e020*/  LDC R14, c[0x0][0x600] ;  /* 0x00018000ff0e7b82 */ /* 0x000e220000000800 */
[-CC-:B---3--:R-:W-:Y:S02]  /*e030*/  SHF.R.U64 R8, R10, R6.reuse, R3.reuse ;  /* 0x000000060a087219 */ /* 0x188fe40000001203 */
[----:B------:R-:W-:-:S05]  /*e040*/  SHF.R.U32.HI R3, RZ, R6, R3 ;  /* 0x00000006ff037219 */ /* 0x000fca0000011603 */
[----:B------:R-:W3:Y:S01]  /*e050*/  LDC R19, c[0x0][0x648] ;  /* 0x00019200ff137b82 */ /* 0x000ee20000000800 */
[-CC-:B----4-:R-:W-:Y:S02]  /*e060*/  SHF.R.U64 R11, R8, R18.reuse, R3.reuse ;  /* 0x00000012080b7219 */ /* 0x190fe40000001203 */
[-C--:B------:R-:W-:Y:S02]  /*e070*/  SHF.L.U32 R5, R5, R18.reuse, RZ ;  /* 0x0000001205057219 */ /* 0x080fe400000006ff */
[-C--:B------:R-:W-:Y:S01]  /*e080*/  SHF.R.U32.HI R3, RZ, R18.reuse, R3 ;  /* 0x00000012ff037219 */ /* 0x080fe20000011603 */
[----:B------:R-:W-:Y:S01]  /*e090*/  IMAD.MOV.U32 R2, RZ, RZ, R11 ;  /* 0x000000ffff027224 */ /* 0x000fe200078e000b */
[----:B------:R-:W-:Y:S01]  /*e0a0*/  SHF.L.U32 R34, R7, R18, RZ ;  /* 0x0000001207227219 */ /* 0x000fe200000006ff */
[----:B------:R-:W4:Y:S01]  /*e0b0*/  LDC R22, c[0x0][0x638] ;  /* 0x00018e00ff167b82 */ /* 0x000f220000000800 */
[----:B------:R-:W-:-:S07]  /*e0c0*/  LOP3.LUT R17, RZ, R5, RZ, 0x33, !PT ;  /* 0x00000005ff117212 */ /* 0x000fce00078e33ff */
[----:B------:R-:W0:Y:S01]  /*e0d0*/  LDC R23, c[0x0][0x610] ;  /* 0x00018400ff177b82 */ /* 0x000e220000000800 */
[----:B-1----:R-:W-:Y:S05]  /*e0e0*/  @!P0 BRA `(.L_x_260) ;  /* 0x0000000000288947 */ /* 0x002fea0003800000 */
        /* <DEDUP_REMOVED lines=10> */
.L_x_260:
[----:B---3--:R-:W-:Y:S01]  /*e190*/  SHF.R.U64 R0, R2, R19, R3 ;  /* 0x0000001302007219 */ /* 0x008fe20000001203 */
[----:B0-----:R-:W-:Y:S01]  /*e1a0*/  VIADD R3, R14, 0xffffffff ;  /* 0xffffffff0e037836 */ /* 0x001fe20000000000 */
[----:B------:R-:W-:Y:S01]  /*e1b0*/  LOP3.LUT R5, R8, R17, RZ, 0xc0, !PT ;  /* 0x0000001108057212 */ /* 0x000fe200078ec0ff */
[----:B------:R-:W-:Y:S01]  /*e1c0*/  IMAD.MOV R12, RZ, RZ, -R12 ;  /* 0x000000ffff0c7224 */ /* 0x000fe200078e0a0c */
[----:B------:R-:W-:Y:S01]  /*e1d0*/  R2UR UR35, R24 ;  /* 0x00000000182372ca */ /* 0x000fe200000e0000 */
[----:B------:R-:W-:Y:S01]  /*e1e0*/  IMAD.MOV R2, RZ, RZ, -R0 ;  /* 0x000000ffff027224 */ /* 0x000fe200078e0a00 */
[----:B------:R-:W-:Y:S01]  /*e1f0*/  LOP3.LUT R3, R10, R3, RZ, 0xc0, !PT ;  /* 0x000000030a037212 */ /* 0x000fe200078ec0ff */
[----:B------:R-:W-:Y:S02]  /*e200*/  IMAD R34, R34, R0, R5 ;  /* 0x0000000022227224 */ /* 0x000fe400078e0205 */
[----:B------:R-:W-:Y:S02]  /*e210*/  @P3 IMAD R15, R13, R12, R16 ;  /* 0x0000000c0d0f3224 */ /* 0x000fe400078e0210 */
[----:B----4-:R-:W-:-:S02]  /*e220*/  IMAD R0, R2, R22, R11 ;  /* 0x0000001602007224 */ /* 0x010fc400078e020b */
[----:B------:R-:W-:Y:S02]  /*e230*/  IMAD R34, R34, R23, R15 ;  /* 0x0000001722227224 */ /* 0x000fe400078e020f */
[----:B------:R-:W-:Y:S02]  /*e240*/  IMAD R3, R0, R14, R3 ;  /* 0x0000000e00037224 */ /* 0x000fe400078e0203 */
[----:B------:R-:W-:-:S03]  /*e250*/  IMAD.MOV.U32 R0, RZ, RZ, 0x1 ;  /* 0x00000001ff007424 */ /* 0x000fc600078e00ff */
[----:B------:R-:W-:Y:S02]  /*e260*/  SEL R2, R3, R34, !P3 ;  /* 0x0000002203027207 */ /* 0x000fe40005800000 */
[----:B------:R-:W-:-:S03]  /*e270*/  SEL R34, R34, R3, !P3 ;  /* 0x0000000322227207 */ /* 0x000fc60005800000 */
[----:B------:R4:W-:Y:S04]  /*e280*/  STL [R1+0x8], R2 ;  /* 0x0000080201007387 */ /* 0x0009e80000100800 */
.L_x_258:
[----:B------:R-:W-:Y:S01]  /*e290*/  UIADD3 UR4, UR32, UR4, URZ ;  /* 0x0000000420047290 */ /* 0x000fe2000fffe03f */
[----:B------:R0:W-:Y:S01]  /*e2a0*/  STL [R1+0xc], R34 ;  /* 0x00000c2201007387 */ /* 0x0001e20000100800 */
[----:B------:R-:W-:Y:S02]  /*e2b0*/  LOP3.LUT P0, RZ, R0, 0xff, RZ, 0xc0, !PT ;  /* 0x000000ff00ff7812 */ /* 0x000fe4000780c0ff */
[----:B------:R-:W-:Y:S02]  /*e2c0*/  USHF.R.U32.HI UR5, URZ, 0x1, UR4 ;  /* 0x000000013f057899 */ /* 0x000fe40008011604 */
[----:B------:R-:W-:Y:S02]  /*e2d0*/  UISETP.GT.U32.AND UP0, UPT, UR4, 0x1, UPT ;  /* 0x000000010400788c */ /* 0x000fe4000bf04070 */
[----:B------:R-:W-:Y:S02]  /*e2e0*/  ULOP3.LUT UR5, UR5, 0x1, URZ, 0xc0, !UPT ;  /* 0x0000000105057892 */ /* 0x000fe4000f8ec03f */
[----:B------:R-:W-:-:S02]  /*e2f0*/  UISETP.LT.U32.AND UP0, UPT, UR32, 0x2, UP0 ;  /* 0x000000022000788c */ /* 0x000fc40008701070 */
[----:B------:R-:W-:Y:S02]  /*e300*/  UISETP.NE.U32.AND UP1, UPT, UR5, 0x1, UPT ;  /* 0x000000010500788c */ /* 0x000fe4000bf25070 */
[----:B------:R-:W-:Y:S02]  /*e310*/  USEL UR7, URZ, 0x1, !UP0 ;  /* 0x000000013f077887 */ /* 0x000fe4000c000000 */
[----:B------:R-:W-:Y:S02]  /*e320*/  UISETP.GT.U32.AND UP1, UPT, UR32, 0x1, !UP1 ;  /* 0x000000012000788c */ /* 0x000fe4000cf24070 */
[----:B------:R-:W-:Y:S02]  /*e330*/  ULOP3.LUT UR4, UR4, 0x1, URZ, 0xc0, !UPT ;  /* 0x0000000104047892 */ /* 0x000fe4000f8ec03f */
[----:B------:R-:W-:-:S04]  /*e340*/  USEL UR5, URZ, 0x1, !UP1 ;  /* 0x000000013f057887 */ /* 0x000fc8000c800000 */
[----:B------:R-:W-:Y:S01]  /*e350*/  ULOP3.LUT UR14, UR5, UR14, UR7, 0x96, !UPT ;  /* 0x0000000e050e7292 */ /* 0x000fe2000f8e9607 */
[----:B0-----:R-:W-:Y:S11]  /*e360*/  @P0 BRA `(.L_x_261) ;  /* 0xffffff2c001c0947 */ /* 0x001ff6000383ffff */
[----:B------:R-:W-:Y:S05]  /*e370*/  EXIT ;  /* 0x000000000000794d */ /* 0x000fea0003800000 */
.L_x_3:
[----:B------:R-:W2:Y:S01]  /*e380*/  LDL R16, [R1+0x4] ;  /* 0x0000040001107983 */ /* 0x000ea20000100800 */
[----:B------:R-:W-:-:S03]  /*e390*/  ULDC.64 UR4, c[0x0][0x650] ;  /* 0x0001940000047ab9 */ /* 0x000fc60000000a00 */
[----:B------:R-:W3:Y:S01]  /*e3a0*/  LDL R17, [R1] ;  /* 0x0000000001117983 */ /* 0x000ee20000100800 */
[----:B------:R-:W-:Y:S01]  /*e3b0*/  PRMT R4, RZ, 0x7610, R4 ;  /* 0x00007610ff047816 */ /* 0x000fe20000000004 */
[----:B------:R-:W-:Y:S02]  /*e3c0*/  IMAD.MOV.U32 R5, RZ, RZ, -0x1 ;  /* 0xffffffffff057424 */ /* 0x000fe400078e00ff */
[----:B------:R-:W-:Y:S02]  /*e3d0*/  IMAD.MOV.U32 R6, RZ, RZ, -0x1 ;  /* 0xffffffffff067424 */ /* 0x000fe400078e00ff */
[----:B------:R-:W-:Y:S01]  /*e3e0*/  IMAD.MOV.U32 R11, RZ, RZ, -0x1 ;  /* 0xffffffffff0b7424 */ /* 0x000fe200078e00ff */
[----:B--2---:R-:W-:-:S04]  /*e3f0*/  ISETP.GE.U32.AND P0, PT, R16, UR4, PT ;  /* 0x0000000410007c0c */ /* 0x004fc8000bf06070 */
[----:B---3--:R-:W-:-:S13]  /*e400*/  ISETP.GE.U32.AND.EX P0, PT, R17, UR5, PT, P0 ;  /* 0x0000000511007c0c */ /* 0x008fda000bf06100 */
[----:B------:R-:W-:Y:S05]  /*e410*/  @P0 BRA `(.L_x_262) ;  /* 0x00000004005c0947 */ /* 0x000fea0003800000 */
        /* <DEDUP_REMOVED lines=18> */
.L_x_263:
[-CC-:B------:R-:W-:Y:S01]  /*e540*/  SHF.R.U64 R11, R8, R12.reuse, R9.reuse ;  /* 0x0000000c080b7219 */ /* 0x180fe20000001209 */
[----:B------:R-:W0:Y:S01]  /*e550*/  LDC.64 R20, c[0x0][0x640] ;  /* 0x00019000ff147b82 */ /* 0x000e220000000a00 */
[----:B------:R-:W-:Y:S01]  /*e560*/  SHF.R.U32.HI R3, RZ, R12, R9 ;  /* 0x0000000cff037219 */ /* 0x000fe20000011609 */
[----:B------:R-:W-:Y:S01]  /*e570*/  ULDC UR4, c[0x0][0x150] ;  /* 0x0000540000047ab9 */ /* 0x000fe20000000800 */
[----:B------:R-:W-:Y:S01]  /*e580*/  IADD3 R7, P0, RZ, -R11, RZ ;  /* 0x8000000bff077210 */ /* 0x000fe20007f1e0ff */
[----:B------:R-:W-:Y:S01]  /*e590*/  IMAD.MOV.U32 R4, RZ, RZ, R16 ;  /* 0x000000ffff047224 */ /* 0x000fe200078e0010 */
[----:B------:R-:W-:Y:S01]  /*e5a0*/  I2FP.F32.U32 R6, R2 ;  /* 0x0000000200067245 */ /* 0x000fe20000201000 */
[----:B------:R-:W-:Y:S02]  /*e5b0*/  IMAD.MOV.U32 R5, RZ, RZ, R17 ;  /* 0x000000ffff057224 */ /* 0x000fe400078e0011 */
[----:B------:R-:W1:Y:S01]  /*e5c0*/  LDC R10, c[0x0][0x618] ;  /* 0x00018600ff0a7b82 */ /* 0x000e620000000800 */
[----:B------:R-:W-:-:S02]  /*e5d0*/  IMAD.X R3, RZ, RZ, ~R3, P0 ;  /* 0x000000ffff037224 */ /* 0x000fc400000e0e03 */
[----:B------:R-:W-:Y:S01]  /*e5e0*/  FMUL R9, R6, UR4 ;  /* 0x0000000406097c20 */ /* 0x000fe20008400000 */
[----:B------:R-:W-:Y:S01]  /*e5f0*/  IMAD.WIDE.U32 R4, R7, R14, R4 ;  /* 0x0000000e07047225 */ /* 0x000fe200078e0004 */
[----:B------:R-:W-:-:S03]  /*e600*/  ULDC UR4, c[0x0][0x154] ;  /* 0x0000550000047ab9 */ /* 0x000fc60000000800 */
[----:B------:R-:W-:Y:S01]  /*e610*/  IMAD R6, R3, R14, RZ ;  /* 0x0000000e03067224 */ /* 0x000fe200078e02ff */
[----:B------:R-:W2:Y:S01]  /*e620*/  LDC R13, c[0x0][0x144] ;  /* 0x00005100ff0d7b82 */ /* 0x000ea20000000800 */
[----:B------:R-:W3:Y:S02]  /*e630*/  F2I.U32.TRUNC.NTZ R9, R9 ;  /* 0x0000000900097305 */ /* 0x000ee4000020f000 */
[----:B------:R-:W-:Y:S02]  /*e640*/  IMAD R3, R7, R15, R6 ;  /* 0x0000000f07037224 */ /* 0x000fe400078e0206 */
[----:B------:R-:W-:Y:S02]  /*e650*/  IMAD.MOV.U32 R6, RZ, RZ, -0x1 ;  /* 0xffffffffff067424 */ /* 0x000fe400078e00ff */
[----:B------:R-:W-:Y:S01]  /*e660*/  IMAD.IADD R3, R5, 0x1, R3 ;  /* 0x0000000105037824 */ /* 0x000fe200078e0203 */
[----:B------:R-:W4:Y:S01]  /*e670*/  LDC R12, c[0x0][0x608] ;  /* 0x00018200ff0c7b82 */ /* 0x000f220000000800 */
[----:B------:R-:W-:-:S02]  /*e680*/  I2FP.F32.U32 R5, R0 ;  /* 0x0000000000057245 */ /* 0x000fc40000201000 */
[----:B0-----:R-:W-:-:S03]  /*e690*/  ISETP.NE.U32.AND P0, PT, R20, RZ, PT ;  /* 0x000000ff1400720c */ /* 0x001fc60003f05070 */
[----:B------:R-:W-:Y:S01]  /*e6a0*/  FMUL R5, R5, UR4 ;  /* 0x0000000405057c20 */ /* 0x000fe20008400000 */
[----:B------:R-:W-:Y:S01]  /*e6b0*/  ISETP.NE.AND.EX P0, PT, R21, RZ, PT, P0 ;  /* 0x000000ff1500720c */ /* 0x000fe20003f05300 */
[----:B------:R-:W0:Y:S01]  /*e6c0*/  LDC R7, c[0x0][0x658] ;  /* 0x00019600ff077b82 */ /* 0x000e220000000800 */
[-C--:B-1----:R-:W-:Y:S01]  /*e6d0*/  SHF.R.U64 R8, R4, R10.reuse, R3 ;  /* 0x0000000a04087219 */ /* 0x082fe20000001203 */
[----:B---3--:R-:W-:Y:S01]  /*e6e0*/  IMAD.MOV R4, RZ, RZ, -R9 ;  /* 0x000000ffff047224 */ /* 0x008fe200078e0a09 */
[----:B------:R-:W-:Y:S02]  /*e6f0*/  SHF.R.U32.HI R3, RZ, R10, R3 ;  /* 0x0000000aff037219 */ /* 0x000fe40000011603 */
[----:B------:R1:W3:Y:S03]  /*e700*/  F2I.U32.TRUNC.NTZ R10, R5 ;  /* 0x00000005000a7305 */ /* 0x0002e6000020f000 */
[----:B------:R-:W1:Y:S01]  /*e710*/  LDC R17, c[0x0][0x148] ;  /* 0x00005200ff117b82 */ /* 0x000e620000000800 */
[----:B--2---:R-:W-:-:S02]  /*e720*/  IMAD R19, R13, R4, R2 ;  /* 0x000000040d137224 */ /* 0x004fc400078e0202 */
[----:B------:R-:W-:-:S05]  /*e730*/  IMAD.MOV.U32 R4, RZ, RZ, 0x1 ;  /* 0x00000001ff047424 */ /* 0x000fca00078e00ff */
[----:B------:R-:W2:Y:S01]  /*e740*/  LDC R14, c[0x0][0x600] ;  /* 0x00018000ff0e7b82 */ /* 0x000ea20000000800 */
[-CC-:B----4-:R-:W-:Y:S02]  /*e750*/  SHF.R.U64 R13, R8, R12.reuse, R3.reuse ;  /* 0x0000000c080d7219 */ /* 0x190fe40000001203 */
[----:B------:R-:W-:-:S05]  /*e760*/  SHF.R.U32.HI R2, RZ, R12, R3 ;  /* 0x0000000cff027219 */ /* 0x000fca0000011603 */
[----:B------:R-:W4:Y:S01]  /*e770*/  LDC R16, c[0x0][0x648] ;  /* 0x00019200ff107b82 */ /* 0x000f220000000800 */
[-CC-:B0-----:R-:W-:Y:S02]  /*e780*/  SHF.R.U64 R15, R13, R7.reuse, R2.reuse ;  /* 0x000000070d0f7219 */ /* 0x181fe40000001202 */
[-C--:B------:R-:W-:Y:S02]  /*e790*/  SHF.L.U32 R6, R6, R7.reuse, RZ ;  /* 0x0000000706067219 */ /* 0x080fe400000006ff */
[-C--:B------:R-:W-:Y:S01]  /*e7a0*/  SHF.R.U32.HI R3, RZ, R7.reuse, R2 ;  /* 0x00000007ff037219 */ /* 0x080fe20000011602 */
[----:B------:R-:W-:Y:S01]  /*e7b0*/  IMAD.MOV.U32 R2, RZ, RZ, R15 ;  /* 0x000000ffff027224 */ /* 0x000fe200078e000f */
[----:B------:R-:W-:Y:S01]  /*e7c0*/  SHF.L.U32 R12, R4, R7, RZ ;  /* 0x00000007040c7219 */ /* 0x000fe200000006ff */
[----:B------:R-:W0:Y:S01]  /*e7d0*/  LDC R18, c[0x0][0x638] ;  /* 0x00018e00ff127b82 */ /* 0x000e220000000800 */
[----:B------:R-:W-:-:S07]  /*e7e0*/  LOP3.LUT R22, RZ, R6, RZ, 0x33, !PT ;  /* 0x00000006ff167212 */ /* 0x000fce00078e33ff */
        /* <DEDUP_REMOVED lines=12> */
.L_x_264:
[----:B----4-:R-:W-:Y:S01]  /*e8b0*/  SHF.R.U64 R3, R2, R16, R3 ;  /* 0x0000001002037219 */ /* 0x010fe20000001203 */
[----:B--2---:R-:W-:Y:S01]  /*e8c0*/  VIADD R5, R14, 0xffffffff ;  /* 0xffffffff0e057836 */ /* 0x004fe20000000000 */
[----:B------:R-:W-:Y:S01]  /*e8d0*/  LOP3.LUT R2, R13, R22, RZ, 0xc0, !PT ;  /* 0x000000160d027212 */ /* 0x000fe200078ec0ff */
[----:B------:R-:W-:Y:S02]  /*e8e0*/  IMAD.MOV R10, RZ, RZ, -R10 ;  /* 0x000000ffff0a7224 */ /* 0x000fe400078e0a0a */
[----:B------:R-:W-:Y:S02]  /*e8f0*/  IMAD.MOV R4, RZ, RZ, -R3 ;  /* 0x000000ffff047224 */ /* 0x000fe400078e0a03 */
[----:B------:R-:W-:Y:S01]  /*e900*/  IMAD R2, R12, R3, R2 ;  /* 0x000000030c027224 */ /* 0x000fe200078e0202 */
[----:B------:R-:W-:Y:S01]  /*e910*/  LOP3.LUT R3, R8, R5, RZ, 0xc0, !PT ;  /* 0x0000000508037212 */ /* 0x000fe200078ec0ff */
[----:B------:R-:W-:Y:S02]  /*e920*/  @P3 IMAD R19, R17, R10, R0 ;  /* 0x0000000a11133224 */ /* 0x000fe400078e0200 */
[----:B0-----:R-:W-:-:S02]  /*e930*/  IMAD R0, R4, R18, R15 ;  /* 0x0000001204007224 */ /* 0x001fc400078e020f */
[----:B------:R-:W-:Y:S02]  /*e940*/  IMAD R5, R2, R23, R19 ;  /* 0x0000001702057224 */ /* 0x000fe400078e0213 */
[----:B------:R-:W-:Y:S02]  /*e950*/  IMAD R0, R0, R14, R3 ;  /* 0x0000000e00007224 */ /* 0x000fe400078e0203 */
[----:B------:R-:W-:-:S03]  /*e960*/  IMAD.MOV.U32 R4, RZ, RZ, 0x1 ;  /* 0x00000001ff047424 */ /* 0x000fc600078e00ff */
[----:B------:R-:W-:Y:S02]  /*e970*/  SEL R6, R0, R5, !P3 ;  /* 0x0000000500067207 */ /* 0x000fe40005800000 */
[----:B------:R-:W-:-:S07]  /*e980*/  SEL R5, R5, R0, !P3 ;  /* 0x0000000005057207 */ /* 0x000fce0005800000 */
.L_x_262:
[----:B------:R-:W-:-:S08]  /*e990*/  NOP ;  /* 0x0000000000007918 */ /* 0x000fd00000000000 */
[----:B------:R-:W0:-:S00]  /*e9a0*/  USETMAXREG.DEALLOC.CTAPOOL 0x28 ;  /* 0x00000028000079c8 */ /* 0x000e0000080e0500 */
[----:B------:R-:W-:-:S13]  /*e9b0*/  ISETP.NE.AND P0, PT, RZ, UR7, PT ;  /* 0x00000007ff007c0c */ /* 0x000fda000bf05270 */
[----:B------:R-:W-:Y:S05]  /*e9c0*/  @P0 EXIT ;  /* 0x000000000000094d */ /* 0x000fea0003800000 */
[----:B0-----:R-:W-:Y:S01]  /*e9d0*/  LOP3.LUT P0, RZ, R4, 0xff, RZ, 0xc0, !PT ;  /* 0x000000ff04ff7812 */ /* 0x001fe2000780c0ff */
[----:B------:R-:W-:Y:S02]  /*e9e0*/  IMAD.MOV.U32 R0, RZ, RZ, 0x1 ;  /* 0x00000001ff007424 */ /* 0x000fe400078e00ff */
[----:B------:R-:W-:-:S10]  /*e9f0*/  IMAD.MOV.U32 R8, RZ, RZ, RZ ;  /* 0x000000ffff087224 */ /* 0x000fd400078e00ff */
[----:B------:R-:W-:Y:S05]  /*ea00*/  @!P0 BRA `(.L_x_265) ;  /* 0x0000000c00848947 */ /* 0x000fea0003800000 */
[----:B------:R-:W0:Y:S01]  /*ea10*/  S2R R2, SR_TID.X ;  /* 0x0000000000027919 */ /* 0x000e220000002100 */
[----:B------:R-:W-:Y:S01]  /*ea20*/  ULDC UR4, c[0x0][0x28c] ;  /* 0x0000a30000047ab9 */ /* 0x000fe20000000800 */
[----:B------:R-:W-:Y:S01]  /*ea30*/  ULDC UR5, c[0x0][0x600] ;  /* 0x0001800000057ab9 */ /* 0x000fe20000000800 */
[----:B------:R-:W-:Y:S01]  /*ea40*/  UIADD3 UR11, UR4, 0xff, URZ ;  /* 0x000000ff040b7890 */ /* 0x000fe2000fffe03f */
[----:B------:R-:W-:Y:S01]  /*ea50*/  BSSY B0, `(.L_x_265) ;  /* 0x00000dc000007945 */ /* 0x000fe20003800000 */
[----:B------:R-:W-:Y:S01]  /*ea60*/  ULDC UR7, c[0x0][0x658] ;  /* 0x0001960000077ab9 */ /* 0x000fe20000000800 */
[----:B------:R-:W-:Y:S01]  /*ea70*/  UMOV UR9, 0xffffffff ;  /* 0xffffffff00097882 */ /* 0x000fe20000000000 */
[----:B------:R-:W-:Y:S01]  /*ea80*/  UMOV UR12, 0x1 ;  /* 0x00000001000c7882 */ /* 0x000fe20000000000 */
[----:B------:R-:W-:Y:S01]  /*ea90*/  UIADD3 UR4, UR5, -0x1, URZ ;  /* 0xffffffff05047890 */ /* 0x000fe2000fffe03f */
[----:B------:R-:W-:Y:S01]  /*eaa0*/  IMAD.MOV.U32 R9, RZ, RZ, 0x1 ;  /* 0x00000001ff097424 */ /* 0x000fe200078e00ff */
[----:B------:R-:W-:Y:S01]  /*eab0*/  USHF.L.U32 UR10, UR9, UR7, URZ ;  /* 0x00000007090a7299 */ /* 0x000fe2000800063f */
[----:B------:R-:W-:Y:S01]  /*eac0*/  IMAD.MOV.U32 R0, RZ, RZ, 0x1 ;  /* 0x00000001ff007424 */ /* 0x000fe200078e00ff */
[----:B------:R-:W-:Y:S01]  /*ead0*/  USHF.L.U32 UR5, UR12, UR7, URZ ;  /* 0x000000070c057299 */ /* 0x000fe2000800063f */
[----:B------:R-:W-:Y:S01]  /*eae0*/  IMAD.MOV.U32 R8, RZ, RZ, RZ ;  /* 0x000000ffff087224 */ /* 0x000fe200078e00ff */
[----:B------:R-:W-:Y:S01]  /*eaf0*/  USHF.R.S32.HI UR12, URZ, 0x1f, UR11 ;  /* 0x0000001f3f0c7899 */ /* 0x000fe2000801140b */
[----:B------:R-:W-:Y:S01]  /*eb00*/  ULDC UR8, c[0x0][0xc] ;  /* 0x0000030000087ab9 */ /* 0x000fe20000000800 */
[----:B------:R-:W-:-:S02]  /*eb10*/  ULDC UR9, c[0x0][0x10] ;  /* 0x0000040000097ab9 */ /* 0x000fc40000000800 */
[----:B------:R-:W-:Y:S02]  /*eb20*/  ULEA.HI UR12, UR12, UR11, URZ, 0x8 ;  /* 0x0000000b0c0c7291 */ /* 0x000fe4000f8f403f */
[----:B------:R-:W-:Y:S02]  /*eb30*/  UIMAD.WIDE.U32 UR8, UR8, UR9, URZ ;  /* 0x00000009080872a5 */ /* 0x000fe4000f8e003f */
[----:B------:R-:W-:Y:S02]  /*eb40*/  ULOP3.LUT UR7, URZ, UR10, URZ, 0x33, !UPT ;  /* 0x0000000a3f077292 */ /* 0x000fe4000f8e333f */
[----:B------:R-:W-:Y:S01]  /*eb50*/  USHF.R.S32.HI UR13, URZ, 0x8, UR12 ;  /* 0x000000083f0d7899 */ /* 0x000fe2000801140c */
[----:B------:R-:W-:Y:S01]  /*eb60*/  ULDC UR10, c[0x0][0x14] ;  /* 0x00000500000a7ab9 */ /* 0x000fe20000000800 */
[----:B------:R-:W-:Y:S02]  /*eb70*/  ULOP3.LUT UR15, UR6, 0x2, URZ, 0xfc, !UPT ;  /* 0x00000002060f7892 */ /* 0x000fe4000f8efc3f */
[----:B------:R-:W-:-:S02]  /*eb80*/  UIMAD.WIDE.U32 UR38, UR8, UR10, URZ ;  /* 0x0000000a082672a5 */ /* 0x000fc4000f8e003f */
[----:B------:R-:W-:Y:S01]  /*eb90*/  UIMAD UR14, UR9, UR10, URZ ;  /* 0x0000000a090e72a4 */ /* 0x000fe2000f8e023f */
[C---:B0-----:R-:W-:Y:S01]  /*eba0*/  LOP3.LUT P4, RZ, R2.reuse, 0x7f, RZ, 0xc0, !PT ;  /* 0x0000007f02ff7812 */ /* 0x041fe2000788c0ff */
[----:B------:R-:W-:Y:S01]  /*ebb0*/  UIADD3 UR21, UR13, 0x1, URZ ;  /* 0x000000010d157890 */ /* 0x000fe2000fffe03f */
[----:B------:R-:W-:Y:S01]  /*ebc0*/  LOP3.LUT P0, RZ, R2, 0x1f, RZ, 0xc0, !PT ;  /* 0x0000001f02ff7812 */ /* 0x000fe2000780c0ff */
[----:B------:R-:W-:Y:S01]  /*ebd0*/  UIADD3 UR14, UR39, UR14, URZ ;  /* 0x0000000e270e7290 */ /* 0x000fe2000fffe03f */
[----:B------:R-:W-:Y:S02]  /*ebe0*/  ULDC.64 UR40, c[0x0][0x198] ;  /* 0x0000660000287ab9 */ /* 0x000fe40000000a00 */
[----:B------:R-:W-:-:S13]  /*ebf0*/  PLOP3.LUT P0, PT, P0, P4, PT, 0x8a, 0x0 ;  /* 0x000000000000781c */ /* 0x000fda0000709172 */
.L_x_277:
[----:B------:R-:W-:-:S03]  /*ec00*/  UMOV UR8, 0xffffffff ;  /* 0xffffffff00087882 */ /* 0x000fc60000000000 */
[----:B------:R-:W-:Y:S05]  /*ec10*/  BRA.DIV UR8, `(.L_x_266) ;  /* 0x0000000e08ac7947 */ /* 0x000fea000b800000 */
[----:B------:R-:W-:-:S13]  /*ec20*/  ELECT P1, URZ, PT ;  /* 0x00000000003f782f */ /* 0x000fda0003820000 */
.L_x_286:
[----:B------:R-:W0:Y:S01]  /*ec30*/  LDC R2, c[0x0][0x28c] ;  /* 0x0000a300ff027b82 */ /* 0x000e220000000800 */
[----:B------:R-:W-:Y:S01]  /*ec40*/  BSSY B1, `(.L_x_267) ;  /* 0x0000044000017945 */ /* 0x000fe20003800000 */
[----:B0-----:R-:W-:-:S13]  /*ec50*/  ISETP.LT.OR P1, PT, R2, 0x1, !P1 ;  /* 0x000000010200780c */ /* 0x001fda0004f21670 */
[----:B------:R-:W-:Y:S05]  /*ec60*/  @P1 BRA `(.L_x_268) ;  /* 0x0000000400041947 */ /* 0x000fea0003800000 */
[----:B------:R-:W-:Y:S02]  /*ec70*/  IMAD.SHL.U32 R7, R5, 0x80, RZ ;  /* 0x0000008005077824 */ /* 0x000fe400078e00ff */
[----:B------:R-:W-:Y:S02]  /*ec80*/  IMAD R6, R6, 0xe0, RZ ;  /* 0x000000e006067824 */ /* 0x000fe400078e02ff */
[----:B------:R-:W-:Y:S02]  /*ec90*/  IMAD.MOV.U32 R12, RZ, RZ, RZ ;  /* 0x000000ffff0c7224 */ /* 0x000fe400078e00ff */
[----:B------:R-:W-:Y:S02]  /*eca0*/  IMAD.U32 R14, RZ, RZ, UR21 ;  /* 0x00000015ff0e7e24 */ /* 0x000fe4000f8e00ff */
[----:B------:R-:W-:Y:S02]  /*ecb0*/  IMAD.MOV.U32 R2, RZ, RZ, R0 ;  /* 0x000000ffff027224 */ /* 0x000fe400078e0000 */
[----:B------:R-:W-:-:S07]  /*ecc0*/  IMAD.MOV.U32 R3, RZ, RZ, R8 ;  /* 0x000000ffff037224 */ /* 0x000fce00078e0008 */
.L_x_272:
[----:B------:R-:W0:Y:S01]  /*ecd0*/  S2R R5, SR_CgaCtaId ;  /* 0x0000000000057919 */ /* 0x000e220000008800 */
[----:B------:R-:W-:-:S04]  /*ece0*/  MOV R4, 0x400 ;  /* 0x0000040000047802 */ /* 0x000fc80000000f00 */
[----:B0-----:R-:W-:Y:S02]  /*ecf0*/  LEA R10, R5, R4, 0x18 ;  /* 0x00000004050a7211 */ /* 0x001fe400078ec0ff */
[----:B------:R-:W-:Y:S01]  /*ed00*/  SHF.L.U32 R4, R2, 0x1f, RZ ;  /* 0x0000001f02047819 */ /* 0x000fe200000006ff */
[----:B------:R-:W0:Y:S02]  /*ed10*/  @!P4 LDC R5, c[0x0][0x500] ;  /* 0x00014000ff05cb82 */ /* 0x000e240000000800 */
[----:B------:R-:W-:-:S04]  /*ed20*/  IMAD R13, R3, 0x8, R10 ;  /* 0x00000008030d7824 */ /* 0x000fc800078e020a */
[----:B------:R-:W1:Y:S02]  /*ed30*/  SYNCS.PHASECHK.TRANS64.TRYWAIT P1, [R13+URZ+0x10], R4 ;  /* 0x000010040d0075a7 */ /* 0x000e64000802017f */
[----:B-1----:R-:W-:Y:S05]  /*ed40*/  @!P1 BRA `(.L_x_269) ;  /* 0x0000000c00809947 */ /* 0x002fea0003800000 */
.L_x_287:
[----:B------:R-:W-:Y:S01]  /*ed50*/  UPRMT UR8, UR15, 0x9910, URZ ;  /* 0x000099100f087896 */ /* 0x000fe2000800003f */
[----:B0-----:R0:W-:Y:S03]  /*ed60*/  @!P4 SYNCS.ARRIVE.TRANS64 RZ, [R13+URZ], R5 ;  /* 0x000000050dffc9a7 */ /* 0x0011e6000800003f */
[----:B------:R-:W-:-:S06]  /*ed70*/  UISETP.NE.AND UP0, UPT, UR8, 0x2, UPT ;  /* 0x000000020800788c */ /* 0x000fcc000bf05270 */
[----:B------:R-:W-:-:S13]  /*ed80*/  PLOP3.LUT P1, PT, PT, PT, UP0, 0x80, 0x0 ;  /* 0x000000000000781c */ /* 0x000fda0003f2f008 */
[----:B0-----:R-:W-:Y:S05]  /*ed90*/  @P1 BRA `(.L_x_270) ;  /* 0x0000000000041947 */ /* 0x001fea0003800000 */
[----:B------:R-:W-:Y:S01]  /*eda0*/  BPT.TRAP 0x1 ;  /* 0x000000040000795c */ /* 0x000fe20000300000 */
.L_x_270:
[----:B------:R-:W-:Y:S05]  /*edb0*/  @P0 BRA `(.L_x_271) ;  /* 0x0000000000040947 */ /* 0x000fea0003800000 */
[----:B------:R-:W-:Y:S01]  /*edc0*/  BPT.TRAP 0x1 ;  /* 0x000000040000795c */ /* 0x000fe20000300000 */
.L_x_271:
[C-C-:B-1----:R-:W-:Y:S01]  /*edd0*/  IMAD R4, R3.reuse, 0x8000, R10.reuse ;  /* 0x0000800003047824 */ /* 0x142fe200078e020a */
[----:B------:R-:W-:Y:S01]  /*ede0*/  R2UR UR34, R12 ;  /* 0x000000000c2272ca */ /* 0x000fe200000e0000 */
[----:B------:R-:W-:Y:S01]  /*edf0*/  IMAD R10, R3, 0xe000, R10 ;  /* 0x0000e000030a7824 */ /* 0x000fe200078e020a */
[----:B------:R-:W-:Y:S01]  /*ee00*/  R2UR UR33, R13 ;  /* 0x000000000d2172ca */ /* 0x000fe200000e0000 */
[----:B------:R-:W-:Y:S01]  /*ee10*/  VIADD R14, R14, 0xffffffff ;  /* 0xffffffff0e0e7836 */ /* 0x000fe20000000000 */
[----:B------:R-:W-:Y:S01]  /*ee20*/  R2UR UR24, R4 ;  /* 0x00000000041872ca */ /* 0x000fe200000e0000 */
[----:B------:R-:W-:Y:S01]  /*ee30*/  UIADD3 UR22, UP0, UR40, 0xf0, URZ ;  /* 0x000000f028167890 */ /* 0x000fe2000ff1e03f */
[----:B------:R-:W-:Y:S01]  /*ee40*/  R2UR UR8, R10 ;  /* 0x000000000a0872ca */ /* 0x000fe200000e0000 */
[----:B------:R-:W-:Y:S01]  /*ee50*/  UIADD3 UR42, UP1, UR40, 0x1f0, URZ ;  /* 0x000001f0282a7890 */ /* 0x000fe2000ff3e03f */
[----:B------:R-:W-:Y:S01]  /*ee60*/  R2UR UR36, R11 ;  /* 0x000000000b2472ca */ /* 0x000fe200000e0000 */
[----:B------:R-:W-:Y:S01]  /*ee70*/  UIADD3.X UR23, URZ, UR41, URZ, UP0, !UPT ;  /* 0x000000293f177290 */ /* 0x000fe200087fe43f */
[----:B------:R-:W-:Y:S01]  /*ee80*/  R2UR UR35, R7 ;  /* 0x00000000072372ca */ /* 0x000fe200000e0000 */
[----:B------:R-:W-:Y:S01]  /*ee90*/  UIADD3.X UR43, URZ, UR41, URZ, UP1, !UPT ;  /* 0x000000293f2b7290 */ /* 0x000fe20008ffe43f */
[----:B------:R-:W-:Y:S01]  /*eea0*/  R2UR UR19, R6 ;  /* 0x00000000061372ca */ /* 0x000fe200000e0000 */
[----:B------:R-:W-:Y:S01]  /*eeb0*/  UIADD3 UR26, UR34, 0x80, URZ ;  /* 0x00000080221a7890 */ /* 0x000fe2000fffe03f */
[----:B------:R-:W-:Y:S01]  /*eec0*/  ISETP.GT.AND P2, PT, R14, 0x1, PT ;  /* 0x000000010e00780c */ /* 0x000fe20003f44270 */
[----:B------:R-:W-:Y:S01]  /*eed0*/  VIADD R3, R3, 0x1 ;  /* 0x0000000103037836 */ /* 0x000fe20000000000 */
[----:B------:R-:W-:Y:S01]  /*eee0*/  UMOV UR30, 0x0 ;  /* 0x00000000001e7882 */ /* 0x000fe20000000000 */
[----:B------:R-:W-:Y:S01]  /*eef0*/  UIADD3 UR32, UR24, 0x100, URZ ;  /* 0x0000010018207890 */ /* 0x000fe2000fffe03f */
[----:B------:R-:W-:Y:S01]  /*ef00*/  VIADD R12, R12, 0x100 ;  /* 0x000001000c0c7836 */ /* 0x000fe20000000000 */
[----:B------:R-:W-:Y:S01]  /*ef10*/  UIADD3 UR24, UR24, 0x4100, URZ ;  /* 0x0000410018187890 */ /* 0x000fe2000fffe03f */
[----:B------:R-:W-:Y:S01]  /*ef20*/  ISETP.NE.AND P1, PT, R3, 0x2, PT ;  /* 0x000000020300780c */ /* 0x000fe20003f25270 */
[----:B------:R-:W-:-:S02]  /*ef30*/  UIADD3 UR16, UR8, 0x10100, URZ ;  /* 0x0001010008107890 */ /* 0x000fc4000fffe03f */
[----:B------:R-:W-:Y:S01]  /*ef40*/  UIADD3 UR8, UR8, 0x17100, URZ ;  /* 0x0001710008087890 */ /* 0x000fe2000fffe03f */
[----:B------:R-:W-:Y:S01]  /*ef50*/  SEL R5, RZ, 0x1, P1 ;  /* 0x00000001ff057807 */ /* 0x000fe20000800000 */
[----:B------:R-:W-:Y:S01]  /*ef60*/  UMOV UR31, 0x10000000 ;  /* 0x10000000001f7882 */ /* 0x000fe20000000000 */
[----:B------:R-:W-:Y:S01]  /*ef70*/  UMOV UR25, UR33 ;  /* 0x0000002100197c82 */ /* 0x000fe20008000000 */
[----:B------:R-:W-:Y:S01]  /*ef80*/  UMOV UR28, UR36 ;  /* 0x00000024001c7c82 */ /* 0x000fe20008000000 */
[----:B------:R-:W-:Y:S01]  /*ef90*/  UMOV UR27, UR35 ;  /* 0x00000023001b7c82 */ /* 0x000fe20008000000 */
[----:B------:R-:W-:Y:S01]  /*efa0*/  UMOV UR17, UR33 ;  /* 0x0000002100117c82 */ /* 0x000fe20008000000 */
[----:B------:R-:W-:Y:S01]  /*efb0*/  UMOV UR18, UR34 ;  /* 0x0000002200127c82 */ /* 0x000fe20008000000 */
[----:B------:R-:W-:Y:S01]  /*efc0*/  UMOV UR20, UR36 ;  /* 0x0000002400147c82 */ /* 0x000fe20008000000 */
[----:B------:R0:W-:Y:S01]  /*efd0*/  UTMALDG.3D [UR32], [UR22], desc[UR30] ;  /* 0x00001e20160075b4 */ /* 0x0001e20008011000 */
[----:B------:R-:W-:Y:S01]  /*efe0*/  UMOV UR9, UR33 ;  /* 0x0000002100097c82 */ /* 0x000fe20008000000 */
[----:B------:R-:W-:Y:S01]  /*eff0*/  UMOV UR11, UR19 ;  /* 0x00000013000b7c82 */ /* 0x000fe20008000000 */
[----:B------:R-:W-:Y:S01]  /*f000*/  UMOV UR12, UR36 ;  /* 0x00000024000c7c82 */ /* 0x000fe20008000000 */
[----:B------:R-:W-:Y:S01]  /*f010*/  UMOV UR10, UR26 ;  /* 0x0000001a000a7c82 */ /* 0x000fe20008000000 */
[----:B------:R-:W-:-:S02]  /*f020*/  LOP3.LUT R2, R2, R5, RZ, 0x3c, !PT ;  /* 0x0000000502027212 */ /* 0x000fc400078e3cff */
[----:B------:R-:W-:Y:S01]  /*f030*/  SEL R3, R3, RZ, P1 ;  /* 0x000000ff03037207 */ /* 0x000fe20000800000 */
[----:B------:R0:W-:Y:S01]  /*f040*/  UTMALDG.3D [UR24], [UR22], desc[UR30] ;  /* 0x00001e18160075b4 */ /* 0x0001e20008011000 */
[----:B------:R0:W-:Y:S01]  /*f050*/  UTMALDG.3D [UR16], [UR42], desc[UR30] ;  /* 0x00001e102a0075b4 */ /* 0x0001e20008011000 */
[----:B------:R0:W-:Y:S02]  /*f060*/  UTMALDG.3D [UR8], [UR42], desc[UR30] ;  /* 0x00001e082a0075b4 */ /* 0x0001e40008011000 */
[----:B0-----:R-:W-:Y:S05]  /*f070*/  @P2 BRA `(.L_x_272) ;  /* 0xfffffffc00142947 */ /* 0x001fea000383ffff */
.L_x_268:
[----:B------:R-:W-:Y:S05]  /*f080*/  BSYNC B1 ;  /* 0x0000000000017941 */ /* 0x000fea0003800000 */
.L_x_267:
[----:B------:R-:W2:Y:S01]  /*f090*/  LDL.LU R15, [R1] ;  /* 0x00000000010f7983 */ /* 0x000ea20000300800 */
[----:B------:R-:W-:Y:S01]  /*f0a0*/  LOP3.LUT P5, RZ, R9, 0xff, RZ, 0xc0, !PT ;  /* 0x000000ff09ff7812 */ /* 0x000fe200078ac0ff */
[----:B------:R-:W-:Y:S01]  /*f0b0*/  VIADD R8, R8, UR13 ;  /* 0x0000000d08087c36 */ /* 0x000fe20008000000 */
[----:B------:R-:W-:Y:S01]  /*f0c0*/  ULDC.64 UR8, c[0x0][0x650] ;  /* 0x0001940000087ab9 */ /* 0x000fe20000000a00 */
[----:B------:R-:W3:Y:S01]  /*f0d0*/  LDL.LU R13, [R1+0x4] ;  /* 0x00000400010d7983 */ /* 0x000ee20000300800 */
[----:B------:R-:W-:Y:S01]  /*f0e0*/  IMAD.U32 R5, RZ, RZ, UR13 ;  /* 0x0000000dff057e24 */ /* 0x000fe2000f8e00ff */
[----:B------:R-:W-:Y:S01]  /*f0f0*/  BSSY B1, `(.L_x_273) ;  /* 0x000006f000017945 */ /* 0x000fe20003800000 */
[----:B------:R-:W-:Y:S01]  /*f100*/  ISETP.GT.U32.AND P1, PT, R8, 0x1, PT ;  /* 0x000000010800780c */ /* 0x000fe20003f24070 */
[----:B------:R-:W-:Y:S01]  /*f110*/  IMAD.MOV.U32 R6, RZ, RZ, -0x1 ;  /* 0xffffffffff067424 */ /* 0x000fe200078e00ff */
[----:B------:R-:W-:Y:S01]  /*f120*/  SHF.R.U32.HI R2, RZ, 0x1, R8 ;  /* 0x00000001ff027819 */ /* 0x000fe20000011608 */
[----:B------:R-:W-:Y:S01]  /*f130*/  IMAD.MOV.U32 R11, RZ, RZ, -0x1 ;  /* 0xffffffffff0b7424 */ /* 0x000fe200078e00ff */
[----:B------:R-:W-:Y:S01]  /*f140*/  ISETP.LT.U32.AND P1, PT, R5, 0x2, P1 ;  /* 0x000000020500780c */ /* 0x000fe20000f21070 */
[----:B------:R-:W-:Y:S01]  /*f150*/  IMAD.MOV.U32 R5, RZ, RZ, -0x1 ;  /* 0xffffffffff057424 */ /* 0x000fe200078e00ff */
[----:B------:R-:W-:Y:S01]  /*f160*/  LOP3.LUT R2, R2, 0x1, RZ, 0xc0, !PT ;  /* 0x0000000102027812 */ /* 0x000fe200078ec0ff */
[----:B------:R-:W0:Y:S01]  /*f170*/  @P5 S2R R4, SR_CgaCtaId ;  /* 0x0000000000045919 */ /* 0x000e220000008800 */
[----:B------:R-:W-:-:S02]  /*f180*/  @P5 MOV R3, 0x400 ;  /* 0x0000040000035802 */ /* 0x000fc40000000f00 */
[----:B------:R-:W-:Y:S01]  /*f190*/  ISETP.NE.U32.AND P2, PT, R2, 0x1, PT ;  /* 0x000000010200780c */ /* 0x000fe20003f45070 */
[----:B------:R-:W-:Y:S01]  /*f1a0*/  IMAD.U32 R2, RZ, RZ, UR13 ;  /* 0x0000000dff027e24 */ /* 0x000fe2000f8e00ff */
[----:B------:R-:W-:Y:S02]  /*f1b0*/  LOP3.LUT R8, R8, 0x1, RZ, 0xc0, !PT ;  /* 0x0000000108087812 */ /* 0x000fe400078ec0ff */
[----:B------:R-:W-:Y:S02]  /*f1c0*/  PRMT R9, RZ, 0x7610, R9 ;  /* 0x00007610ff097816 */ /* 0x000fe40000000009 */
[----:B------:R-:W-:-:S04]  /*f1d0*/  ISETP.GT.U32.AND P2, PT, R2, 0x1, !P2 ;  /* 0x000000010200780c */ /* 0x000fc80005744070 */
[----:B------:R-:W-:Y:S02]  /*f1e0*/  SEL R2, RZ, 0x1, !P2 ;  /* 0x00000001ff027807 */ /* 0x000fe40005000000 */
[----:B0-----:R-:W-:-:S04]  /*f1f0*/  @P5 LEA R3, R4, R3, 0x18 ;  /* 0x0000000304035211 */ /* 0x001fc800078ec0ff */
[----:B------:R0:W-:Y:S02]  /*f200*/  @P5 SYNCS.ARRIVE.TRANS64.A1T0 RZ, [R3+URZ+0x38], RZ ;  /* 0x000038ff03ff59a7 */ /* 0x0001e4000810003f */
[----:B0-----:R-:W-:-:S04]  /*f210*/  SEL R3, RZ, 0x1, !P1 ;  /* 0x00000001ff037807 */ /* 0x001fc80004800000 */
[----:B------:R-:W-:Y:S02]  /*f220*/  LOP3.LUT R0, R2, R0, R3, 0x96, !PT ;  /* 0x0000000002007212 */ /* 0x000fe400078e9603 */
[----:B------:R-:W-:Y:S02]  /*f230*/  PRMT R2, RZ, 0x7610, R2 ;  /* 0x00007610ff027816 */ /* 0x000fe40000000002 */
[----:B---3--:R-:W-:-:S04]  /*f240*/  IADD3 R13, P5, R13, UR38, RZ ;  /* 0x000000260d0d7c10 */ /* 0x008fc8000ffbe0ff */
[----:B--2---:R-:W-:Y:S01]  /*f250*/  IADD3.X R15, R15, UR14, RZ, P5, !PT ;  /* 0x0000000e0f0f7c10 */ /* 0x004fe2000affe4ff */
[----:B------:R0:W-:Y:S01]  /*f260*/  STL [R1+0x4], R13 ;  /* 0x0000040d01007387 */ /* 0x0001e20000100800 */
[----:B------:R-:W-:-:S03]  /*f270*/  ISETP.GE.U32.AND P5, PT, R13, UR8, PT ;  /* 0x000000080d007c0c */ /* 0x000fc6000bfa6070 */
[----:B------:R0:W-:Y:S01]  /*f280*/  STL [R1], R15 ;  /* 0x0000000f01007387 */ /* 0x0001e20000100800 */
[----:B------:R-:W-:-:S13]  /*f290*/  ISETP.GE.U32.AND.EX P1, PT, R15, UR9, PT, P5 ;  /* 0x000000090f007c0c */ /* 0x000fda000bf26150 */
[----:B0-----:R-:W-:Y:S05]  /*f2a0*/  @P1 BRA `(.L_x_274) ;  /* 0x00000004004c1947 */ /* 0x001fea0003800000 */
[----:B------:R-:W-:Y:S01]  /*f2b0*/  ULDC.64 UR8, c[0x0][0x628] ;  /* 0x00018a0000087ab9 */ /* 0x000fe20000000a00 */
[----:B------:R-:W0:Y:S01]  /*f2c0*/  S2R R12, SR_CTAID.X ;  /* 0x00000000000c7919 */ /* 0x000e220000002500 */
[----:B------:R-:W-:Y:S01]  /*f2d0*/  ISETP.NE.U32.AND P1, PT, RZ, UR8, PT ;  /* 0x00000008ff007c0c */ /* 0x000fe2000bf25070 */
[----:B------:R-:W-:Y:S01]  /*f2e0*/  ULDC UR11, c[0x0][0x630] ;  /* 0x00018c00000b7ab9 */ /* 0x000fe20000000800 */
[----:B------:R-:W-:Y:S01]  /*f2f0*/  IMAD.MOV.U32 R2, RZ, RZ, R13 ;  /* 0x000000ffff027224 */ /* 0x000fe200078e000d */
[----:B------:R-:W1:Y:S01]  /*f300*/  S2R R10, SR_CTAID.Y ;  /* 0x00000000000a7919 */ /* 0x000e620000002600 */
[----:B------:R-:W-:Y:S01]  /*f310*/  ISETP.NE.AND.EX P1, PT, RZ, UR9, PT, P1 ;  /* 0x00000009ff007c0c */ /* 0x000fe2000bf25310 */
[----:B------:R-:W-:-:S12]  /*f320*/  IMAD.MOV.U32 R3, RZ, RZ, R15 ;  /* 0x000000ffff037224 */ /* 0x000fd800078e000f */
[----:B------:R-:W-:Y:S05]  /*f330*/  @!P1 BRA `(.L_x_275) ;  /* 0x0000000000289947 */ /* 0x000fea0003800000 */
[----:B------:R-:W-:Y:S02]  /*f340*/  ULDC UR10, c[0x0][0x634] ;  /* 0x00018d00000a7ab9 */ /* 0x000fe40000000800 */
[----:B------:R-:W-:-:S05]  /*f350*/  IADD3 R7, P1, R13, UR10, RZ ;  /* 0x0000000a0d077c10 */ /* 0x000fca000ff3e0ff */
[----:B------:R-:W-:-:S04]  /*f360*/  IMAD.X R11, RZ, RZ, R15, P1 ;  /* 0x000000ffff0b7224 */ /* 0x000fc800008e060f */
[----:B------:R-:W-:-:S04]  /*f370*/  IMAD.WIDE.U32 R4, R11, UR8, RZ ;  /* 0x000000080b047c25 */ /* 0x000fc8000f8e00ff */
[----:B------:R-:W-:-:S04]  /*f380*/  IMAD.WIDE.U32 R4, P1, R7, UR9, R4 ;  /* 0x0000000907047c25 */ /* 0x000fc8000f820004 */
[----:B------:R-:W-:-:S04]  /*f390*/  IMAD.WIDE.U32 R6, R7, UR8, RZ ;  /* 0x0000000807067c25 */ /* 0x000fc8000f8e00ff */
[----:B------:R-:W-:Y:S01]  /*f3a0*/  IMAD.X R3, RZ, RZ, RZ, P1 ;  /* 0x000000ffff037224 */ /* 0x000fe200008e06ff */
[----:B------:R-:W-:Y:S01]  /*f3b0*/  IADD3 RZ, P1, R7, R4, RZ ;  /* 0x0000000407ff7210 */ /* 0x000fe20007f3e0ff */
[----:B------:R-:W-:-:S04]  /*f3c0*/  IMAD.MOV.U32 R2, RZ, RZ, R5 ;  /* 0x000000ffff027224 */ /* 0x000fc800078e0005 */
[----:B------:R-:W-:-:S08]  /*f3d0*/  IMAD.WIDE.U32.X R2, R11, UR9, R2, P1 ;  /* 0x000000090b027c25 */ /* 0x000fd000088e0402 */
.L_x_275:
[--C-:B------:R-:W-:Y:S01]  /*f3e0*/  SHF.R.U64 R11, R2, UR11, R3.reuse ;  /* 0x0000000b020b7c19 */ /* 0x100fe20008001203 */
[----:B------:R-:W-:Y:S01]  /*f3f0*/  ULDC.64 UR8, c[0x0][0x620] ;  /* 0x0001880000087ab9 */ /* 0x000fe20000000a00 */
[----:B------:R-:W-:Y:S01]  /*f400*/  SHF.R.U32.HI R2, RZ, UR11, R3 ;  /* 0x0000000bff027c19 */ /* 0x000fe20008011603 */
[----:B------:R-:W-:Y:S01]  /*f410*/  IMAD.MOV.U32 R3, RZ, RZ, R15 ;  /* 0x000000ffff037224 */ /* 0x000fe200078e000f */
[----:B------:R-:W-:Y:S01]  /*f420*/  IADD3 R5, P1, RZ, -R11, RZ ;  /* 0x8000000bff057210 */ /* 0x000fe20007f3e0ff */
[----:B------:R-:W2:Y:S01]  /*f430*/  LDC R7, c[0x0][0x144] ;  /* 0x00005100ff077b82 */ /* 0x000ea20000000800 */
[----:B0-----:R-:W-:Y:S01]  /*f440*/  I2FP.F32.U32 R6, R12 ;  /* 0x0000000c00067245 */ /* 0x001fe20000201000 */
[----:B------:R-:W-:Y:S01]  /*f450*/  ULDC.64 UR16, c[0x0][0x640] ;  /* 0x0001900000107ab9 */ /* 0x000fe20000000a00 */
[----:B------:R-:W-:Y:S01]  /*f460*/  ULDC UR10, c[0x0][0x608] ;  /* 0x00018200000a7ab9 */ /* 0x000fe20000000800 */
[----:B------:R-:W-:Y:S01]  /*f470*/  IMAD.X R2, RZ, RZ, ~R2, P1 ;  /* 0x000000ffff027224 */ /* 0x000fe200008e0e02 */
[----:B------:R-:W-:-:S03]  /*f480*/  ISETP.NE.U32.AND P1, PT, RZ, UR16, PT ;  /* 0x00000010ff007c0c */ /* 0x000fc6000bf25070 */
[----:B------:R-:W-:Y:S01]  /*f490*/  IMAD R4, R2, UR8, RZ ;  /* 0x0000000802047c24 */ /* 0x000fe2000f8e02ff */
[----:B------:R-:W0:Y:S01]  /*f4a0*/  LDC R15, c[0x0][0x148] ;  /* 0x00005200ff0f7b82 */ /* 0x000e220000000800 */
[----:B------:R-:W-:Y:S01]  /*f4b0*/  IMAD.MOV.U32 R2, RZ, RZ, R13 ;  /* 0x000000ffff027224 */ /* 0x000fe200078e000d */
[----:B------:R-:W-:-:S03]  /*f4c0*/  ISETP.NE.AND.EX P1, PT, RZ, UR17, PT, P1 ;  /* 0x00000011ff007c0c */ /* 0x000fc6000bf25310 */
[----:B------:R-:W-:Y:S01]  /*f4d0*/  IMAD.WIDE.U32 R2, R5, UR8, R2 ;  /* 0x0000000805027c25 */ /* 0x000fe2000f8e0002 */
[----:B------:R-:W-:-:S03]  /*f4e0*/  ULDC UR8, c[0x0][0x150] ;  /* 0x0000540000087ab9 */ /* 0x000fc60000000800 */
[----:B------:R-:W-:Y:S01]  /*f4f0*/  FMUL R6, R6, UR8 ;  /* 0x0000000806067c20 */ /* 0x000fe20008400000 */
[----:B------:R-:W-:Y:S01]  /*f500*/  IMAD R5, R5, UR9, R4 ;  /* 0x0000000905057c24 */ /* 0x000fe2000f8e0204 */
[----:B------:R-:W-:Y:S01]  /*f510*/  ULDC UR8, c[0x0][0x618] ;  /* 0x0001860000087ab9 */ /* 0x000fe20000000800 */
[----:B------:R-:W-:Y:S02]  /*f520*/  ULDC UR9, c[0x0][0x154] ;  /* 0x0000550000097ab9 */ /* 0x000fe40000000800 */
[----:B------:R-:W-:Y:S01]  /*f530*/  IMAD.IADD R3, R3, 0x1, R5 ;  /* 0x0000000103037824 */ /* 0x000fe200078e0205 */
[----:B------:R-:W3:Y:S04]  /*f540*/  F2I.U32.TRUNC.NTZ R6, R6 ;  /* 0x0000000600067305 */ /* 0x000ee8000020f000 */
[----:B------:R-:W-:-:S02]  /*f550*/  SHF.R.U64 R13, R2, UR8, R3 ;  /* 0x00000008020d7c19 */ /* 0x000fc40008001203 */
[----:B-1----:R-:W-:-:S05]  /*f560*/  I2FP.F32.U32 R2, R10 ;  /* 0x0000000a00027245 */ /* 0x002fca0000201000 */
[----:B------:R-:W-:Y:S01]  /*f570*/  FMUL R4, R2, UR9 ;  /* 0x0000000902047c20 */ /* 0x000fe20008400000 */
[----:B------:R-:W-:Y:S01]  /*f580*/  SHF.R.U32.HI R2, RZ, UR8, R3 ;  /* 0x00000008ff027c19 */ /* 0x000fe20008011603 */
[----:B------:R-:W-:Y:S02]  /*f590*/  ULDC UR8, c[0x0][0x658] ;  /* 0x0001960000087ab9 */ /* 0x000fe40000000800 */
[----:B------:R1:W4:Y:S01]  /*f5a0*/  F2I.U32.TRUNC.NTZ R18, R4 ;  /* 0x0000000400127305 */ /* 0x000322000020f000 */
[----:B------:R-:W-:Y:S01]  /*f5b0*/  SHF.R.U64 R16, R13, UR10, R2 ;  /* 0x0000000a0d107c19 */ /* 0x000fe20008001202 */
[----:B---3--:R-:W-:Y:S01]  /*f5c0*/  IMAD.MOV R6, RZ, RZ, -R6 ;  /* 0x000000ffff067224 */ /* 0x008fe200078e0a06 */
[----:B------:R-:W-:-:S03]  /*f5d0*/  SHF.R.U32.HI R3, RZ, UR10, R2 ;  /* 0x0000000aff037c19 */ /* 0x000fc60008011602 */
[----:B--2---:R-:W-:Y:S01]  /*f5e0*/  IMAD R19, R7, R6, R12 ;  /* 0x0000000607137224 */ /* 0x004fe200078e020c */
[--C-:B------:R-:W-:Y:S02]  /*f5f0*/  SHF.R.U64 R14, R16, UR8, R3.reuse ;  /* 0x00000008100e7c19 */ /* 0x100fe40008001203 */
[----:B------:R-:W-:-:S03]  /*f600*/  SHF.R.U32.HI R3, RZ, UR8, R3 ;  /* 0x00000008ff037c19 */ /* 0x000fc60008011603 */
[----:B------:R-:W-:Y:S01]  /*f610*/  IMAD.MOV.U32 R2, RZ, RZ, R14 ;  /* 0x000000ffff027224 */ /* 0x000fe200078e000e */
[----:B-1--4-:R-:W-:Y:S06]  /*f620*/  @!P1 BRA `(.L_x_276) ;  /* 0x0000000000289947 */ /* 0x012fec0003800000 */
        /* <DEDUP_REMOVED lines=10> */
.L_x_276:
[----:B------:R-:W-:Y:S01]  /*f6d0*/  ULDC UR8, c[0x0][0x648] ;  /* 0x0001920000087ab9 */ /* 0x000fe20000000800 */
[----:B------:R-:W-:Y:S01]  /*f6e0*/  IMAD.MOV R18, RZ, RZ, -R18 ;  /* 0x000000ffff127224 */ /* 0x000fe200078e0a12 */
[----:B------:R-:W-:Y:S01]  /*f6f0*/  SHF.R.U64 R3, R2, UR8, R3 ;  /* 0x0000000802037c19 */ /* 0x000fe20008001203 */
[----:B------:R-:W-:Y:S01]  /*f700*/  ULDC UR8, c[0x0][0x638] ;  /* 0x00018e0000087ab9 */ /* 0x000fe20000000800 */
[----:B------:R-:W-:Y:S01]  /*f710*/  LOP3.LUT R2, R16, UR7, RZ, 0xc0, !PT ;  /* 0x0000000710027c12 */ /* 0x000fe2000f8ec0ff */
[----:B0-----:R-:W-:Y:S01]  /*f720*/  @P3 IMAD R19, R15, R18, R10 ;  /* 0x000000120f133224 */ /* 0x001fe200078e020a */
[----:B------:R-:W-:Y:S01]  /*f730*/  LOP3.LUT R13, R13, UR4, RZ, 0xc0, !PT ;  /* 0x000000040d0d7c12 */ /* 0x000fe2000f8ec0ff */
[----:B------:R-:W-:Y:S01]  /*f740*/  IMAD.MOV R5, RZ, RZ, -R3 ;  /* 0x000000ffff057224 */ /* 0x000fe200078e0a03 */
[----:B------:R-:W-:Y:S01]  /*f750*/  ULDC UR9, c[0x0][0x610] ;  /* 0x0001840000097ab9 */ /* 0x000fe20000000800 */
[----:B------:R-:W-:Y:S02]  /*f760*/  IMAD R2, R3, UR5, R2 ;  /* 0x0000000503027c24 */ /* 0x000fe4000f8e0202 */
[----:B------:R-:W-:Y:S01]  /*f770*/  IMAD R14, R5, UR8, R14 ;  /* 0x00000008050e7c24 */ /* 0x000fe2000f8e020e */
[----:B------:R-:W-:Y:S01]  /*f780*/  ULDC UR8, c[0x0][0x600] ;  /* 0x0001800000087ab9 */ /* 0x000fe20000000800 */
[----:B------:R-:W-:-:S02]  /*f790*/  IMAD R5, R2, UR9, R19 ;  /* 0x0000000902057c24 */ /* 0x000fc4000f8e0213 */
[----:B------:R-:W-:Y:S02]  /*f7a0*/  IMAD R14, R14, UR8, R13 ;  /* 0x000000080e0e7c24 */ /* 0x000fe4000f8e020d */
[----:B------:R-:W-:-:S03]  /*f7b0*/  IMAD.MOV.U32 R2, RZ, RZ, 0x1 ;  /* 0x00000001ff027424 */ /* 0x000fc600078e00ff */
[----:B------:R-:W-:Y:S02]  /*f7c0*/  SEL R6, R14, R5, !P3 ;  /* 0x000000050e067207 */ /* 0x000fe40005800000 */
[----:B------:R-:W-:-:S07]  /*f7d0*/  SEL R5, R5, R14, !P3 ;  /* 0x0000000e05057207 */ /* 0x000fce0005800000 */
.L_x_274:
[----:B------:R-:W-:Y:S05]  /*f7e0*/  BSYNC B1 ;  /* 0x0000000000017941 */ /* 0x000fea0003800000 */
.L_x_273:
[----:B------:R-:W-:-:S13]  /*f7f0*/  LOP3.LUT P1, RZ, R2, 0xff, RZ, 0xc0, !PT ;  /* 0x000000ff02ff7812 */ /* 0x000fda000782c0ff */
[----:B------:R-:W-:Y:S05]  /*f800*/  @P1 BRA `(.L_x_277) ;  /* 0xfffffff000fc1947 */ /* 0x000fea000383ffff */
[----:B------:R-:W-:Y:S05]  /*f810*/  BSYNC B0 ;  /* 0x0000000000007941 */ /* 0x000fea0003800000 */
.L_x_265:
[----:B------:R-:W-:-:S03]  /*f820*/  UMOV UR8, 0xffffffff ;  /* 0xffffffff00087882 */ /* 0x000fc60000000000 */
[----:B------:R-:W-:Y:S05]  /*f830*/  BRA.DIV UR8, `(.L_x_278) ;  /* 0x0000000208d87947 */ /* 0x000fea000b800000 */
[----:B------:R-:W-:-:S13]  /*f840*/  ELECT P0, URZ, PT ;  /* 0x00000000003f782f */ /* 0x000fda0003800000 */
.L_x_290:
[----:B------:R-:W-:Y:S04]  /*f850*/  BSSY B0, `(.L_x_279) ;  /* 0x000001a000007945 */ /* 0x000fe80003800000 */
[----:B------:R-:W-:Y:S05]  /*f860*/  @!P0 BRA `(.L_x_280) ;  /* 0x0000000000608947 */ /* 0x000fea0003800000 */
[----:B------:R-:W-:-:S04]  /*f870*/  ULOP3.LUT UR8, UR6, 0x2, URZ, 0xfc, !UPT ;  /* 0x0000000206087892 */ /* 0x000fc8000f8efc3f */
[----:B------:R-:W-:-:S06]  /*f880*/  UISETP.NE.AND UP0, UPT, UR8, 0x3, UPT ;  /* 0x000000030800788c */ /* 0x000fcc000bf05270 */
[----:B------:R-:W-:-:S13]  /*f890*/  PLOP3.LUT P0, PT, PT, PT, UP0, 0x80, 0x0 ;  /* 0x000000000000781c */ /* 0x000fda0003f0f008 */
[----:B------:R-:W-:Y:S05]  /*f8a0*/  @!P0 BRA `(.L_x_281) ;  /* 0x0000000000048947 */ /* 0x000fea0003800000 */
[----:B------:R-:W-:Y:S01]  /*f8b0*/  BPT.TRAP 0x1 ;  /* 0x000000040000795c */ /* 0x000fe20000300000 */
.L_x_281:
[----:B------:R-:W0:Y:S01]  /*f8c0*/  S2R R3, SR_CgaCtaId ;  /* 0x0000000000037919 */ /* 0x000e220000008800 */
[----:B------:R-:W-:-:S04]  /*f8d0*/  MOV R2, 0x400 ;  /* 0x0000040000027802 */ /* 0x000fc80000000f00 */
[----:B0-----:R-:W-:Y:S02]  /*f8e0*/  LEA R3, R3, R2, 0x18 ;  /* 0x0000000203037211 */ /* 0x001fe400078ec0ff */
[----:B------:R-:W-:-:S03]  /*f8f0*/  SHF.L.U32 R2, R0, 0x1f, RZ ;  /* 0x0000001f00027819 */ /* 0x000fc600000006ff */
[----:B------:R-:W-:-:S04]  /*f900*/  VIADD R3, R3, 0x10 ;  /* 0x0000001003037836 */ /* 0x000fc80000000000 */
[C---:B------:R-:W-:Y:S02]  /*f910*/  IMAD R7, R8.reuse, 0x8, R3 ;  /* 0x0000000808077824 */ /* 0x040fe400078e0203 */
[----:B------:R-:W-:Y:S02]  /*f920*/  VIADD R8, R8, 0x1 ;  /* 0x0000000108087836 */ /* 0x000fe40000000000 */
[----:B------:R-:W0:Y:S03]  /*f930*/  SYNCS.PHASECHK.TRANS64.TRYWAIT P0, [R7+URZ], R2 ;  /* 0x00000002070075a7 */ /* 0x000e26000800017f */
[----:B------:R-:W-:-:S04]  /*f940*/  ISETP.NE.AND P1, PT, R8, 0x2, PT ;  /* 0x000000020800780c */ /* 0x000fc80003f25270 */
[----:B------:R-:W-:Y:S02]  /*f950*/  SEL R5, RZ, 0x1, P1 ;  /* 0x00000001ff057807 */ /* 0x000fe40000800000 */
[----:B------:R-:W-:Y:S02]  /*f960*/  SEL R8, R8, RZ, P1 ;  /* 0x000000ff08087207 */ /* 0x000fe40000800000 */
[----:B------:R-:W-:Y:S01]  /*f970*/  LOP3.LUT R0, R0, R5, RZ, 0x3c, !PT ;  /* 0x0000000500007212 */ /* 0x000fe200078e3cff */
[----:B0-----:R-:W-:Y:S06]  /*f980*/  @!P0 BRA `(.L_x_282) ;  /* 0x0000000000a88947 */ /* 0x001fec0003800000 */
.L_x_291:
[----:B------:R-:W-:Y:S01]  /*f990*/  IMAD R3, R8, 0x8, R3 ;  /* 0x0000000808037824 */ /* 0x000fe200078e0203 */
[----:B------:R-:W-:-:S07]  /*f9a0*/  SHF.L.U32 R0, R0, 0x1f, RZ ;  /* 0x0000001f00007819 */ /* 0x000fce00000006ff */
.L_x_283:
[----:B-1----:R1:W2:Y:S02]  /*f9b0*/  SYNCS.PHASECHK.TRANS64.TRYWAIT P0, [R3+URZ], R0 ;  /* 0x00000000030075a7 */ /* 0x0022a4000800017f */
[----:B--2---:R-:W-:Y:S05]  /*f9c0*/  @!P0 NANOSLEEP.SYNCS 0x989680 ;  /* 0x009896800000895d */ /* 0x004fea0003900000 */
[----:B------:R-:W2:Y:S02]  /*f9d0*/  @!P0 SYNCS.PHASECHK.TRANS64 P0, [R3+URZ], R0 ;  /* 0x00000000030085a7 */ /* 0x000ea4000800007f */
[----:B--2---:R-:W-:Y:S05]  /*f9e0*/  @!P0 BRA `(.L_x_283) ;  /* 0xfffffffc00f08947 */ /* 0x004fea000383ffff */
.L_x_280:
[----:B------:R-:W-:Y:S05]  /*f9f0*/  BSYNC B0 ;  /* 0x0000000000007941 */ /* 0x000fea0003800000 */
.L_x_279:
[----:B------:R-:W-:Y:S05]  /*fa00*/  EXIT ;  /* 0x000000000000794d */ /* 0x000fea0003800000 */
.L_x_17:
[----:B-1----:R-:W-:-:S04]  /*fa10*/  IMAD.U32 R3, RZ, RZ, UR5 ;  /* 0x00000005ff037e24 */ /* 0x002fc8000f8e00ff */
[----:B------:R1:W2:Y:S03]  /*fa20*/  SYNCS.PHASECHK.TRANS64.TRYWAIT P0, [R3+URZ], R0 ;  /* 0x00000000030075a7 */ /* 0x0002a6000800017f */
[----:B--2---:R-:W-:Y:S05]  /*fa30*/  @!P0 NANOSLEEP.SYNCS 0x989680 ;  /* 0x009896800000895d */ /* 0x004fea0003900000 */
[----:B------:R-:W2:Y:S02]  /*fa40*/  @!P0 SYNCS.PHASECHK.TRANS64 P0, [R3+URZ], R0 ;  /* 0x00000000030085a7 */ /* 0x000ea4000800007f */
[----:B--2---:R-:W-:Y:S05]  /*fa50*/  @!P0 BRA `(.L_x_17) ;  /* 0xfffffffc00ec8947 */ /* 0x004fea000383ffff */
[----:B------:R-:W-:Y:S05]  /*fa60*/  BRA `(.L_x_16) ;  /* 0xffffff1c00b07947 */ /* 0x000fea000383ffff */
.L_x_23:
[----:B-1----:R-:W-:-:S04]  /*fa70*/  IMAD.U32 R226, RZ, RZ, UR18 ;  /* 0x00000012ffe27e24 */ /* 0x002fc8000f8e00ff */
[----:B------:R1:W2:Y:S03]  /*fa80*/  SYNCS.PHASECHK.TRANS64.TRYWAIT P0, [R226+URZ], R225 ;  /* 0x000000e1e20075a7 */ /* 0x0002a6000800017f */
[----:B--2---:R-:W-:Y:S05]  /*fa90*/  @!P0 NANOSLEEP.SYNCS 0x989680 ;  /* 0x009896800000895d */ /* 0x004fea0003900000 */
[----:B------:R-:W2:Y:S02]  /*faa0*/  @!P0 SYNCS.PHASECHK.TRANS64 P0, [R226+URZ], R225 ;  /* 0x000000e1e20085a7 */ /* 0x000ea4000800007f */
[----:B--2---:R-:W-:Y:S05]  /*fab0*/  @!P0 BRA `(.L_x_23) ;  /* 0xfffffffc00ec8947 */ /* 0x004fea000383ffff */
[----:B------:R-:W-:Y:S05]  /*fac0*/  BRA `(.L_x_22) ;  /* 0xffffff3800947947 */ /* 0x000fea000383ffff */
.L_x_266:
[----:B------:R-:W-:Y:S01]  /*fad0*/  BSSY B1, `(.L_x_284) ;  /* 0x0000006000017945 */ /* 0x000fe20003800000 */
[----:B------:R-:W-:-:S07]  /*fae0*/  IMAD.MOV.U32 R2, RZ, RZ, -0x1 ;  /* 0xffffffffff027424 */ /* 0x000fce00078e00ff */
[----:B------:R-:W-:Y:S05]  /*faf0*/  WARPSYNC.COLLECTIVE R2, `(.L_x_285) ;  /* 0x00000000020c7348 */ /* 0x000fea0003c00000 */
[----:B------:R-:W-:Y:S02]  /*fb00*/  ELECT P1, UR62, PT ;  /* 0x00000000003e782f */ /* 0x000fe40003820000 */
[----:B------:R-:W-:Y:S01]  /*fb10*/  MOV R2, UR62 ;  /* 0x0000003e00027c02 */ /* 0x000fe20008000f00 */
[----:B------:R-:W-:Y:S10]  /*fb20*/  ENDCOLLECTIVE ;  /* 0x000000000000791b */ /* 0x000ff40003800000 */
.L_x_285:
[----:B------:R-:W-:Y:S05]  /*fb30*/  BSYNC B1 ;  /* 0x0000000000017941 */ /* 0x000fea0003800000 */
.L_x_284:
[----:B------:R-:W-:Y:S05]  /*fb40*/  BRA `(.L_x_286) ;  /* 0xfffffff000387947 */ /* 0x000fea000383ffff */
.L_x_269:
[----:B-1----:R1:W2:Y:S02]  /*fb50*/  SYNCS.PHASECHK.TRANS64.TRYWAIT P1, [R13+URZ+0x10], R4 ;  /* 0x000010040d0075a7 */ /* 0x0022a4000802017f */
[----:B--2---:R-:W-:Y:S05]  /*fb60*/  @!P1 NANOSLEEP.SYNCS 0x989680 ;  /* 0x009896800000995d */ /* 0x004fea0003900000 */
[----:B------:R-:W2:Y:S02]  /*fb70*/  @!P1 SYNCS.PHASECHK.TRANS64 P1, [R13+URZ+0x10], R4 ;  /* 0x000010040d0095a7 */ /* 0x000ea4000802007f */
[----:B--2---:R-:W-:Y:S05]  /*fb80*/  @!P1 BRA `(.L_x_269) ;  /* 0xfffffffc00f09947 */ /* 0x004fea000383ffff */
[----:B------:R-:W-:Y:S05]  /*fb90*/  BRA `(.L_x_287) ;  /* 0xfffffff0006c7947 */ /* 0x000fea000383ffff */
.L_x_278:
[----:B------:R-:W-:Y:S01]  /*fba0*/  BSSY B0, `(.L_x_288) ;  /* 0x0000006000007945 */ /* 0x000fe20003800000 */
[----:B------:R-:W-:-:S07]  /*fbb0*/  IMAD.MOV.U32 R2, RZ, RZ, -0x1 ;  /* 0xffffffffff027424 */ /* 0x000fce00078e00ff */
[----:B------:R-:W-:Y:S05]  /*fbc0*/  WARPSYNC.COLLECTIVE R2, `(.L_x_289) ;  /* 0x00000000020c7348 */ /* 0x000fea0003c00000 */
[----:B------:R-:W-:Y:S02]  /*fbd0*/  ELECT P1, UR62, PT ;  /* 0x00000000003e782f */ /* 0x000fe40003820000 */
[----:B------:R-:W-:Y:S01]  /*fbe0*/  MOV R2, UR62 ;  /* 0x0000003e00027c02 */ /* 0x000fe20008000f00 */
[----:B------:R-:W-:Y:S10]  /*fbf0*/  ENDCOLLECTIVE ;  /* 0x000000000000791b */ /* 0x000ff40003800000 */
.L_x_289:
[----:B------:R-:W-:Y:S05]  /*fc00*/  BSYNC B0 ;  /* 0x0000000000007941 */ /* 0x000fea0003800000 */
.L_x_288:
[----:B------:R-:W-:Y:S01]  /*fc10*/  PLOP3.LUT P0, PT, P1, PT, PT, 0x80, 0x0 ;  /* 0x000000000000781c */ /* 0x000fe20000f0f070 */
[----:B------:R-:W-:-:S12]  /*fc20*/  BRA `(.L_x_290) ;  /* 0xfffffffc00087947 */ /* 0x000fd8000383ffff */
.L_x_282:
[----:B0-----:R0:W1:Y:S02]  /*fc30*/  SYNCS.PHASECHK.TRANS64.TRYWAIT P0, [R7+URZ], R2 ;  /* 0x00000002070075a7 */ /* 0x001064000800017f */
[----:B-1----:R-:W-:Y:S05]  /*fc40*/  @!P0 NANOSLEEP.SYNCS 0x989680 ;  /* 0x009896800000895d */ /* 0x002fea0003900000 */
[----:B------:R-:W1:Y:S02]  /*fc50*/  @!P0 SYNCS.PHASECHK.TRANS64 P0, [R7+URZ], R2 ;  /* 0x00000002070085a7 */ /* 0x000e64000800007f */
[----:B-1----:R-:W-:Y:S05]  /*fc60*/  @!P0 BRA `(.L_x_282) ;  /* 0xfffffffc00f08947 */ /* 0x002fea000383ffff */
[----:B------:R-:W-:Y:S05]  /*fc70*/  BRA `(.L_x_291) ;  /* 0xfffffffc00447947 */ /* 0x000fea000383ffff */
.L_x_292:
[----:B------:R-:W-:-:S00]  /*fc80*/  BRA `(.L_x_292) ;  /* 0xfffffffc00fc7947 */ /* 0x000fc0000383ffff */
[----:B------:R-:W-:-:S00]  /*fc90*/  NOP ;  /* 0x0000000000007918 */ /* 0x000fc00000000000 */
        /* <DEDUP_REMOVED lines=14> */
.L_x_293:


//--------------------- .nv.shared._ZN7cutlass13device_kernelINS_4gemm6kernel13GemmUniversalIN4cute5tupleIJiiiiEEENS1_10collective13CollectiveMmaINS1_37MainloopSm90TmaGmmaWarpSpecializedFP8ILi2ENS5_IJNS4_1CILi1EEESB_SB_EEENS1_35KernelTmaWarpSpecializedCooperativeEEENS5_IJNSA_ILi128EEENSA_ILi224EEENSA_ILi256EEEEEENS_12float_e4m3_tENS5_IJlSB_lEEESJ_SK_NS4_8TiledMMAINS4_8MMA_AtomIJNS4_4SM904GMMA30MMA_64x32x32_F32E4M3E4M3_SS_TNILNSO_7ScaleInE1ELSQ_1EEEEEENS4_6LayoutINS5_IJNSA_ILi2EEESB_SB_EEENS5_IJSB_NSA_ILi0EEESW_EEEEENS5_IJNS4_10UnderscoreESZ_SZ_EEEEENS4_13SM90_TMA_LOADENS4_14ComposedLayoutINS4_7SwizzleILi3ELi4ELi3EEENS4_18smem_ptr_flag_bitsILi8EEENST_INS5_IJNSA_ILi8EEESF_EEENS5_IJSF_SB_EEEEEEEvNS4_8identityES12_S1C_vS1D_EENS_8epilogue10collective6detail29Sm90TmaWarpSpecializedAdapterINS1G_15DefaultEpilogueISJ_SK_SK_NS1F_6thread17LinearCombinationISJ_Li1EffLNS1K_9ScaleType4KindE0ELNS_15FloatRoundStyleE2ESJ_EENS1_15EpilogueDefaultEEEEEvvEEEEvNT_6ParamsE --------------------------
	.section	.nv.shared._ZN7cutlass13device_kernelINS_4gemm6kernel13GemmUniversalIN4cute5tupleIJiiiiEEENS1_10collective13CollectiveMmaINS1_37MainloopSm90TmaGmmaWarpSpecializedFP8ILi2ENS5_IJNS4_1CILi1EEESB_SB_EEENS1_35KernelTmaWarpSpecializedCooperativeEEENS5_IJNSA_ILi128EEENSA_ILi224EEENSA_ILi256EEEEEENS_12float_e4m3_tENS5_IJlSB_lEEESJ_SK_NS4_8TiledMMAINS4_8MMA_AtomIJNS4_4SM904GMMA30MMA_64x32x32_F32E4M3E4M3_SS_TNILNSO_7ScaleInE1ELSQ_1EEEEEENS4_6LayoutINS5_IJNSA_ILi2EEESB_SB_EEENS5_IJSB_NSA_ILi0EEESW_EEEEENS5_IJNS4_10UnderscoreESZ_SZ_EEEEENS4_13SM90_TMA_LOADENS4_14ComposedLayoutINS4_7SwizzleILi3ELi4ELi3EEENS4_18smem_ptr_flag_bitsILi8EEENST_INS5_IJNSA_ILi8EEESF_EEENS5_IJSF_SB_EEEEEEEvNS4_8identityES12_S1C_vS1D_EENS_8epilogue10collective6detail29Sm90TmaWarpSpecializedAdapterINS1G_15DefaultEpilogueISJ_SK_SK_NS1F_6thread17LinearCombinationISJ_Li1EffLNS1K_9ScaleType4KindE0ELNS_15FloatRoundStyleE2ESJ_EENS1_15EpilogueDefaultEEEEEvvEEEEvNT_6ParamsE,"aw",@nobits
	.sectionflags	@""
	.align	16
	.zero		1024


//--------------------- .nv.shared.reserved.0     --------------------------
	.section	.nv.shared.reserved.0,"aw",@nobits
	.weak		__nv_reservedSMEM_offset_0_alias
	.size		__nv_reservedSMEM_offset_0_alias, 0, 0
	.other		__nv_reservedSMEM_offset_0_alias,@"STO_CUDA_RESERVED_SHARED STV_DEFAULT"
__nv_reservedSMEM_offset_0_alias:
	.zero		0


//--------------------- .nv.global                --------------------------
	.section	.nv.global,"aw",@nobits
.nv.global:
	.type		_ZN40_INTERNAL_65fc4118_4_k_cu_3958cf0c_149724cute1_E,@object
	.size		_ZN40_INTERNAL_65fc4118_4_k_cu_3958cf0c_149724cute1_E,(_ZN40_INTERNAL_65fc4118_4_k_cu_3958cf0c_149724cuda3std3__45__cpo6cbeginE - _ZN40_INTERNAL_65fc4118_4_k_cu_3958cf0c_149724cute1_E)
_ZN40_INTERNAL_65fc4118_4_k_cu_3958cf0c_149724cute1_E:
	.zero		1
	.type		_ZN40_INTERNAL_65fc4118_4_k_cu_3958cf0c_149724cuda3std3__45__cpo6cbeginE,@object
	.size		_ZN40_INTERNAL_65fc4118_4_k_cu_3958cf0c_149724cuda3std3__45__cpo6cbeginE,(_ZN40_INTERNAL_65fc4118_4_k_cu_3958cf0c_149724cuda3std3__48in_placeE - _ZN40_INTERNAL_65fc4118_4_k_cu_3958cf0c_149724cuda3std3__45__cpo6cbeginE)
_ZN40_INTERNAL_65fc4118_4_k_cu_3958cf0c_149724cuda3std3__45__cpo6cbeginE:
	.zero		1
	.type		_ZN40_INTERNAL_65fc4118_4_k_cu_3958cf0c_149724cuda3std3__48in_placeE,@object
	.size		_ZN40_INTERNAL_65fc4118_4_k_cu_3958cf0c_149724cuda3std3__48in_placeE,(_ZN40_INTERNAL_65fc4118_4_k_cu_3958cf0c_149724cuda3std6ranges3__45__cpo9iter_moveE - _ZN40_INTERNAL_65fc4118_4_k_cu_3958cf0c_149724cuda3std3__48in_placeE)
_ZN40_INTERNAL_65fc4118_4_k_cu_3958cf0c_149724cuda3std3__48in_placeE:
	.zero		1
	.type		_ZN40_INTERNAL_65fc4118_4_k_cu_3958cf0c_149724cuda3std6ranges3__45__cpo9iter_moveE,@object
	.size		_ZN40_INTERNAL_65fc4118_4_k_cu_3958cf0c_149724cuda3std6ranges3__45__cpo9iter_moveE,(_ZN40_INTERNAL_65fc4118_4_k_cu_3958cf0c_149724cuda3std3__45__cpo5beginE - _ZN40_INTERNAL_65fc4118_4_k_cu_3958cf0c_149724cuda3std6ranges3__45__cpo9iter_moveE)
_ZN40_INTERNAL_65fc4118_4_k_cu_3958cf0c_149724cuda3std6ranges3__45__cpo9iter_moveE:
	.zero		1
	.type		_ZN40_INTERNAL_65fc4118_4_k_cu_3958cf0c_149724cuda3std3__45__cpo5beginE,@object
	.size		_ZN40_INTERNAL_65fc4118_4_k_cu_3958cf0c_149724cuda3std3__45__cpo5beginE,(_ZN40_INTERNAL_65fc4118_4_k_cu_3958cf0c_149724cuda3std3__442_GLOBAL__N__65fc4118_4_k_cu_3958cf0c_149726ignoreE - _ZN40_INTERNAL_65fc4118_4_k_cu_3958cf0c_149724cuda3std3__45__cpo5beginE)
_ZN40_INTERNAL_65fc4118_4_k_cu_3958cf0c_149724cuda3std3__45__cpo5beginE:
	.zero		1
	.type		_ZN40_INTERNAL_65fc4118_4_k_cu_3958cf0c_149724cuda3std3__442_GLOBAL__N__65fc4118_4_k_cu_3958cf0c_149726ignoreE,@object
	.size		_ZN40_INTERNAL_65fc4118_4_k_cu_3958cf0c_149724cuda3std3__442_GLOBAL__N__65fc4118_4_k_cu_3958cf0c_149726ignoreE,(_ZN40_INTERNAL_65fc4118_4_k_cu_3958cf0c_149724cute7productE - _ZN40_INTERNAL_65fc4118_4_k_cu_3958cf0c_149724cuda3std3__442_GLOBAL__N__65fc4118_4_k_cu_3958cf0c_149726ignoreE)
_ZN40_INTERNAL_65fc4118_4_k_cu_3958cf0c_149724cuda3std3__442_GLOBAL__N__65fc4118_4_k_cu_3958cf0c_149726ignoreE:
	.zero		1
	.type		_ZN40_INTERNAL_65fc4118_4_k_cu_3958cf0c_149724cute7productE,@object
	.size		_ZN40_INTERNAL_65fc4118_4_k_cu_3958cf0c_149724cute7productE,(_ZN40_INTERNAL_65fc4118_4_k_cu_3958cf0c_149724cuda3std3__45__cpo3endE - _ZN40_INTERNAL_65fc4118_4_k_cu_3958cf0c_149724cute7productE)
_ZN40_INTERNAL_65fc4118_4_k_cu_3958cf0c_149724cute7productE:
	.zero		1
	.type		_ZN40_INTERNAL_65fc4118_4_k_cu_3958cf0c_149724cuda3std3__45__cpo3endE,@object
	.size		_ZN40_INTERNAL_65fc4118_4_k_cu_3958cf0c_149724cuda3std3__45__cpo3endE,(_ZN40_INTERNAL_65fc4118_4_k_cu_3958cf0c_149724cuda3std3__419piecewise_constructE - _ZN40_INTERNAL_65fc4118_4_k_cu_3958cf0c_149724cuda3std3__45__cpo3endE)
_ZN40_INTERNAL_65fc4118_4_k_cu_3958cf0c_149724cuda3std3__45__cpo3endE:
	.zero		1
	.type		_ZN40_INTERNAL_65fc4118_4_k_cu_3958cf0c_149724cuda3std3__419piecewise_constructE,@object
	.size		_ZN40_INTERNAL_65fc4118_4_k_cu_3958cf0c_149724cuda3std3__419piecewise_constructE,(_ZN40_INTERNAL_65fc4118_4_k_cu_3958cf0c_149724cuda3std3__45__cpo4cendE - _ZN40_INTERNAL_65fc4118_4_k_cu_3958cf0c_149724cuda3std3__419piecewise_constructE)
_ZN40_INTERNAL_65fc4118_4_k_cu_3958cf0c_149724cuda3std3__419piecewise_constructE:
	.zero		1
	.type		_ZN40_INTERNAL_65fc4118_4_k_cu_3958cf0c_149724cuda3std3__45__cpo4cendE,@object
	.size		_ZN40_INTERNAL_65fc4118_4_k_cu_3958cf0c_149724cuda3std3__45__cpo4cendE,(_ZN40_INTERNAL_65fc4118_4_k_cu_3958cf0c_149724cuda3std6ranges3__45__cpo4swapE - _ZN40_INTERNAL_65fc4118_4_k_cu_3958cf0c_149724cuda3std3__45__cpo4cendE)
_ZN40_INTERNAL_65fc4118_4_k_cu_3958cf0c_149724cuda3std3__45__cpo4cendE:
	.zero		1
	.type		_ZN40_INTERNAL_65fc4118_4_k_cu_3958cf0c_149724cuda3std6ranges3__45__cpo4swapE,@object
	.size		_ZN40_INTERNAL_65fc4118_4_k_cu_3958cf0c_149724cuda3std6ranges3__45__cpo4swapE,(.L_7 - _ZN40_INTERNAL_65fc4118_4_k_cu_3958cf0c_149724cuda3std6ranges3__45__cpo4swapE)
_ZN40_INTERNAL_65fc4118_4_k_cu_3958cf0c_149724cuda3std6ranges3__45__cpo4swapE:
	.zero		1
.L_7:


//--------------------- .nv.constant0._ZN7cutlass13device_kernelINS_4gemm6kernel13GemmUniversalIN4cute5tupleIJiiiiEEENS1_10collective13CollectiveMmaINS1_37MainloopSm90TmaGmmaWarpSpecializedFP8ILi2ENS5_IJNS4_1CILi1EEESB_SB_EEENS1_35KernelTmaWarpSpecializedCooperativeEEENS5_IJNSA_ILi128EEENSA_ILi224EEENSA_ILi256EEEEEENS_12float_e4m3_tENS5_IJlSB_lEEESJ_SK_NS4_8TiledMMAINS4_8MMA_AtomIJNS4_4SM904GMMA30MMA_64x32x32_F32E4M3E4M3_SS_TNILNSO_7ScaleInE1ELSQ_1EEEEEENS4_6LayoutINS5_IJNSA_ILi2EEESB_SB_EEENS5_IJSB_NSA_ILi0EEESW_EEEEENS5_IJNS4_10UnderscoreESZ_SZ_EEEEENS4_13SM90_TMA_LOADENS4_14ComposedLayoutINS4_7SwizzleILi3ELi4ELi3EEENS4_18smem_ptr_flag_bitsILi8EEENST_INS5_IJNSA_ILi8EEESF_EEENS5_IJSF_SB_EEEEEEEvNS4_8identityES12_S1C_vS1D_EENS_8epilogue10collective6detail29Sm90TmaWarpSpecializedAdapterINS1G_15DefaultEpilogueISJ_SK_SK_NS1F_6thread17LinearCombinationISJ_Li1EffLNS1K_9ScaleType4KindE0ELNS_15FloatRoundStyleE2ESJ_EENS1_15EpilogueDefaultEEEEEvvEEEEvNT_6ParamsE --------------------------
	.section	.nv.constant0._ZN7cutlass13device_kernelINS_4gemm6kernel13GemmUniversalIN4cute5tupleIJiiiiEEENS1_10collective13CollectiveMmaINS1_37MainloopSm90TmaGmmaWarpSpecializedFP8ILi2ENS5_IJNS4_1CILi1EEESB_SB_EEENS1_35KernelTmaWarpSpecializedCooperativeEEENS5_IJNSA_ILi128EEENSA_ILi224EEENSA_ILi256EEEEEENS_12float_e4m3_tENS5_IJlSB_lEEESJ_SK_NS4_8TiledMMAINS4_8MMA_AtomIJNS4_4SM904GMMA30MMA_64x32x32_F32E4M3E4M3_SS_TNILNSO_7ScaleInE1ELSQ_1EEEEEENS4_6LayoutINS5_IJNSA_ILi2EEESB_SB_EEENS5_IJSB_NSA_ILi0EEESW_EEEEENS5_IJNS4_10UnderscoreESZ_SZ_EEEEENS4_13SM90_TMA_LOADENS4_14ComposedLayoutINS4_7SwizzleILi3ELi4ELi3EEENS4_18smem_ptr_flag_bitsILi8EEENST_INS5_IJNSA_ILi8EEESF_EEENS5_IJSF_SB_EEEEEEEvNS4_8identityES12_S1C_vS1D_EENS_8epilogue10collective6detail29Sm90TmaWarpSpecializedAdapterINS1G_15DefaultEpilogueISJ_SK_SK_NS1F_6thread17LinearCombinationISJ_Li1EffLNS1K_9ScaleType4KindE0ELNS_15FloatRoundStyleE2ESJ_EENS1_15EpilogueDefaultEEEEEvvEEEEvNT_6ParamsE,"a",@progbits
	.sectionflags	@""
	.align	4
.nv.constant0._ZN7cutlass13device_kernelINS_4gemm6kernel13GemmUniversalIN4cute5tupleIJiiiiEEENS1_10collective13CollectiveMmaINS1_37MainloopSm90TmaGmmaWarpSpecializedFP8ILi2ENS5_IJNS4_1CILi1EEESB_SB_EEENS1_35KernelTmaWarpSpecializedCooperativeEEENS5_IJNSA_ILi128EEENSA_ILi224EEENSA_ILi256EEEEEENS_12float_e4m3_tENS5_IJlSB_lEEESJ_SK_NS4_8TiledMMAINS4_8MMA_AtomIJNS4_4SM904GMMA30MMA_64x32x32_F32E4M3E4M3_SS_TNILNSO_7ScaleInE1ELSQ_1EEEEEENS4_6LayoutINS5_IJNSA_ILi2EEESB_SB_EEENS5_IJSB_NSA_ILi0EEESW_EEEEENS5_IJNS4_10UnderscoreESZ_SZ_EEEEENS4_13SM90_TMA_LOADENS4_14ComposedLayoutINS4_7SwizzleILi3ELi4ELi3EEENS4_18smem_ptr_flag_bitsILi8EEENST_INS5_IJNSA_ILi8EEESF_EEENS5_IJSF_SB_EEEEEEEvNS4_8identityES12_S1C_vS1D_EENS_8epilogue10collective6detail29Sm90TmaWarpSpecializedAdapterINS1G_15DefaultEpilogueISJ_SK_SK_NS1F_6thread17LinearCombinationISJ_Li1EffLNS1K_9ScaleType4KindE0ELNS_15FloatRoundStyleE2ESJ_EENS1_15EpilogueDefaultEEEEEvvEEEEvNT_6ParamsE:
	.zero		1664


//--------------------- SYMBOLS --------------------------

	.type		.nv.reservedSmem.offset0,@object
	.size		.nv.reservedSmem.offset0,0x4
